//
// Generated by NVIDIA NVVM Compiler
//
// Compiler Build ID: CL-36424714
// Cuda compilation tools, release 13.0, V13.0.88
// Based on NVVM 20.0.0
//

.version 9.0
.target sm_100
.address_size 64

	// .globl	_Z13softmax_naivePfii

.visible .entry _Z13softmax_naivePfii(
	.param .u64 .ptr .align 1 _Z13softmax_naivePfii_param_0,
	.param .u32 _Z13softmax_naivePfii_param_1,
	.param .u32 _Z13softmax_naivePfii_param_2
)
{
	.reg .pred 	%p<29>;
	.reg .b32 	%r<146>;
	.reg .b32 	%f<496>;
	.reg .b64 	%rd<30>;

	ld.param.u64 	%rd5, [_Z13softmax_naivePfii_param_0];
	ld.param.u32 	%r52, [_Z13softmax_naivePfii_param_1];
	ld.param.u32 	%r51, [_Z13softmax_naivePfii_param_2];
	cvta.to.global.u64 	%rd1, %rd5;
	mov.u32 	%r53, %ctaid.x;
	mov.u32 	%r54, %ntid.x;
	mov.u32 	%r55, %tid.x;
	mad.lo.s32 	%r1, %r53, %r54, %r55;
	setp.ge.s32 	%p1, %r1, %r52;
	@%p1 bra 	$L__BB0_38;
	setp.lt.s32 	%p2, %r51, 1;
	mov.f32 	%f486, 0fCE6E6B28;
	@%p2 bra 	$L__BB0_14;
	mul.lo.s32 	%r2, %r51, %r1;
	and.b32  	%r3, %r51, 15;
	setp.lt.u32 	%p3, %r51, 16;
	mov.f32 	%f486, 0fCE6E6B28;
	mov.b32 	%r129, 0;
	@%p3 bra 	$L__BB0_5;
	and.b32  	%r129, %r51, 2147483632;
	neg.s32 	%r135, %r129;
	add.s64 	%rd2, %rd1, 32;
	mov.f32 	%f486, 0fCE6E6B28;
	mov.u32 	%r134, %r2;
$L__BB0_4:
	.pragma "nounroll";
	mul.wide.s32 	%rd6, %r134, 4;
	add.s64 	%rd7, %rd2, %rd6;
	ld.global.f32 	%f30, [%rd7+-32];
	max.f32 	%f31, %f486, %f30;
	ld.global.f32 	%f32, [%rd7+-28];
	max.f32 	%f33, %f31, %f32;
	ld.global.f32 	%f34, [%rd7+-24];
	max.f32 	%f35, %f33, %f34;
	ld.global.f32 	%f36, [%rd7+-20];
	max.f32 	%f37, %f35, %f36;
	ld.global.f32 	%f38, [%rd7+-16];
	max.f32 	%f39, %f37, %f38;
	ld.global.f32 	%f40, [%rd7+-12];
	max.f32 	%f41, %f39, %f40;
	ld.global.f32 	%f42, [%rd7+-8];
	max.f32 	%f43, %f41, %f42;
	ld.global.f32 	%f44, [%rd7+-4];
	max.f32 	%f45, %f43, %f44;
	ld.global.f32 	%f46, [%rd7];
	max.f32 	%f47, %f45, %f46;
	ld.global.f32 	%f48, [%rd7+4];
	max.f32 	%f49, %f47, %f48;
	ld.global.f32 	%f50, [%rd7+8];
	max.f32 	%f51, %f49, %f50;
	ld.global.f32 	%f52, [%rd7+12];
	max.f32 	%f53, %f51, %f52;
	ld.global.f32 	%f54, [%rd7+16];
	max.f32 	%f55, %f53, %f54;
	ld.global.f32 	%f56, [%rd7+20];
	max.f32 	%f57, %f55, %f56;
	ld.global.f32 	%f58, [%rd7+24];
	max.f32 	%f59, %f57, %f58;
	ld.global.f32 	%f60, [%rd7+28];
	max.f32 	%f486, %f59, %f60;
	add.s32 	%r135, %r135, 16;
	add.s32 	%r134, %r134, 16;
	setp.eq.s32 	%p4, %r135, 0;
	@%p4 bra 	$L__BB0_5;
	bra.uni 	$L__BB0_4;
$L__BB0_5:
	setp.eq.s32 	%p5, %r3, 0;
	@%p5 bra 	$L__BB0_14;
	and.b32  	%r7, %r51, 7;
	setp.lt.u32 	%p6, %r3, 8;
	@%p6 bra 	$L__BB0_8;
	add.s32 	%r57, %r129, %r2;
	mul.wide.s32 	%rd8, %r57, 4;
	add.s64 	%rd9, %rd1, %rd8;
	ld.global.f32 	%f62, [%rd9];
	max.f32 	%f63, %f486, %f62;
	ld.global.f32 	%f64, [%rd9+4];
	max.f32 	%f65, %f63, %f64;
	ld.global.f32 	%f66, [%rd9+8];
	max.f32 	%f67, %f65, %f66;
	ld.global.f32 	%f68, [%rd9+12];
	max.f32 	%f69, %f67, %f68;
	ld.global.f32 	%f70, [%rd9+16];
	max.f32 	%f71, %f69, %f70;
	ld.global.f32 	%f72, [%rd9+20];
	max.f32 	%f73, %f71, %f72;
	ld.global.f32 	%f74, [%rd9+24];
	max.f32 	%f75, %f73, %f74;
	ld.global.f32 	%f76, [%rd9+28];
	max.f32 	%f486, %f75, %f76;
	add.s32 	%r129, %r129, 8;
$L__BB0_8:
	setp.eq.s32 	%p7, %r7, 0;
	@%p7 bra 	$L__BB0_14;
	and.b32  	%r10, %r51, 3;
	setp.lt.u32 	%p8, %r7, 4;
	@%p8 bra 	$L__BB0_11;
	add.s32 	%r58, %r129, %r2;
	mul.wide.s32 	%rd10, %r58, 4;
	add.s64 	%rd11, %rd1, %rd10;
	ld.global.f32 	%f78, [%rd11];
	max.f32 	%f79, %f486, %f78;
	ld.global.f32 	%f80, [%rd11+4];
	max.f32 	%f81, %f79, %f80;
	ld.global.f32 	%f82, [%rd11+8];
	max.f32 	%f83, %f81, %f82;
	ld.global.f32 	%f84, [%rd11+12];
	max.f32 	%f486, %f83, %f84;
	add.s32 	%r129, %r129, 4;
$L__BB0_11:
	setp.eq.s32 	%p9, %r10, 0;
	@%p9 bra 	$L__BB0_14;
	add.s32 	%r133, %r129, %r2;
	neg.s32 	%r132, %r10;
$L__BB0_13:
	.pragma "nounroll";
	mul.wide.s32 	%rd12, %r133, 4;
	add.s64 	%rd13, %rd1, %rd12;
	ld.global.f32 	%f85, [%rd13];
	max.f32 	%f486, %f486, %f85;
	add.s32 	%r133, %r133, 1;
	add.s32 	%r132, %r132, 1;
	setp.ne.s32 	%p10, %r132, 0;
	@%p10 bra 	$L__BB0_13;
$L__BB0_14:
	setp.lt.s32 	%p11, %r51, 1;
	mov.f32 	%f494, 0f00000000;
	@%p11 bra 	$L__BB0_26;
	mul.lo.s32 	%r19, %r51, %r1;
	and.b32  	%r20, %r51, 7;
	setp.lt.u32 	%p12, %r51, 8;
	mov.f32 	%f494, 0f00000000;
	mov.b32 	%r136, 0;
	@%p12 bra 	$L__BB0_18;
	and.b32  	%r136, %r51, 2147483640;
	neg.s32 	%r140, %r136;
	add.s64 	%rd3, %rd1, 16;
	mov.f32 	%f494, 0f00000000;
	mov.u32 	%r139, %r19;
$L__BB0_17:
	.pragma "nounroll";
	mul.wide.s32 	%rd14, %r139, 4;
	add.s64 	%rd15, %rd3, %rd14;
	ld.global.f32 	%f90, [%rd15+-16];
	sub.f32 	%f91, %f90, %f486;
	fma.rn.f32 	%f92, %f91, 0f3BBB989D, 0f3F000000;
	cvt.sat.f32.f32 	%f93, %f92;
	mov.f32 	%f94, 0f4B400001;
	mov.f32 	%f95, 0f437C0000;
	fma.rm.f32 	%f96, %f93, %f95, %f94;
	add.f32 	%f97, %f96, 0fCB40007F;
	neg.f32 	%f98, %f97;
	fma.rn.f32 	%f99, %f91, 0f3FB8AA3B, %f98;
	fma.rn.f32 	%f100, %f91, 0f32A57060, %f99;
	mov.b32 	%r60, %f96;
	shl.b32 	%r61, %r60, 23;
	mov.b32 	%f101, %r61;
	ex2.approx.ftz.f32 	%f102, %f100;
	fma.rn.f32 	%f103, %f102, %f101, %f494;
	ld.global.f32 	%f104, [%rd15+-12];
	sub.f32 	%f105, %f104, %f486;
	fma.rn.f32 	%f106, %f105, 0f3BBB989D, 0f3F000000;
	cvt.sat.f32.f32 	%f107, %f106;
	fma.rm.f32 	%f108, %f107, %f95, %f94;
	add.f32 	%f109, %f108, 0fCB40007F;
	neg.f32 	%f110, %f109;
	fma.rn.f32 	%f111, %f105, 0f3FB8AA3B, %f110;
	fma.rn.f32 	%f112, %f105, 0f32A57060, %f111;
	mov.b32 	%r62, %f108;
	shl.b32 	%r63, %r62, 23;
	mov.b32 	%f113, %r63;
	ex2.approx.ftz.f32 	%f114, %f112;
	fma.rn.f32 	%f115, %f114, %f113, %f103;
	ld.global.f32 	%f116, [%rd15+-8];
	sub.f32 	%f117, %f116, %f486;
	fma.rn.f32 	%f118, %f117, 0f3BBB989D, 0f3F000000;
	cvt.sat.f32.f32 	%f119, %f118;
	fma.rm.f32 	%f120, %f119, %f95, %f94;
	add.f32 	%f121, %f120, 0fCB40007F;
	neg.f32 	%f122, %f121;
	fma.rn.f32 	%f123, %f117, 0f3FB8AA3B, %f122;
	fma.rn.f32 	%f124, %f117, 0f32A57060, %f123;
	mov.b32 	%r64, %f120;
	shl.b32 	%r65, %r64, 23;
	mov.b32 	%f125, %r65;
	ex2.approx.ftz.f32 	%f126, %f124;
	fma.rn.f32 	%f127, %f126, %f125, %f115;
	ld.global.f32 	%f128, [%rd15+-4];
	sub.f32 	%f129, %f128, %f486;
	fma.rn.f32 	%f130, %f129, 0f3BBB989D, 0f3F000000;
	cvt.sat.f32.f32 	%f131, %f130;
	fma.rm.f32 	%f132, %f131, %f95, %f94;
	add.f32 	%f133, %f132, 0fCB40007F;
	neg.f32 	%f134, %f133;
	fma.rn.f32 	%f135, %f129, 0f3FB8AA3B, %f134;
	fma.rn.f32 	%f136, %f129, 0f32A57060, %f135;
	mov.b32 	%r66, %f132;
	shl.b32 	%r67, %r66, 23;
	mov.b32 	%f137, %r67;
	ex2.approx.ftz.f32 	%f138, %f136;
	fma.rn.f32 	%f139, %f138, %f137, %f127;
	ld.global.f32 	%f140, [%rd15];
	sub.f32 	%f141, %f140, %f486;
	fma.rn.f32 	%f142, %f141, 0f3BBB989D, 0f3F000000;
	cvt.sat.f32.f32 	%f143, %f142;
	fma.rm.f32 	%f144, %f143, %f95, %f94;
	add.f32 	%f145, %f144, 0fCB40007F;
	neg.f32 	%f146, %f145;
	fma.rn.f32 	%f147, %f141, 0f3FB8AA3B, %f146;
	fma.rn.f32 	%f148, %f141, 0f32A57060, %f147;
	mov.b32 	%r68, %f144;
	shl.b32 	%r69, %r68, 23;
	mov.b32 	%f149, %r69;
	ex2.approx.ftz.f32 	%f150, %f148;
	fma.rn.f32 	%f151, %f150, %f149, %f139;
	ld.global.f32 	%f152, [%rd15+4];
	sub.f32 	%f153, %f152, %f486;
	fma.rn.f32 	%f154, %f153, 0f3BBB989D, 0f3F000000;
	cvt.sat.f32.f32 	%f155, %f154;
	fma.rm.f32 	%f156, %f155, %f95, %f94;
	add.f32 	%f157, %f156, 0fCB40007F;
	neg.f32 	%f158, %f157;
	fma.rn.f32 	%f159, %f153, 0f3FB8AA3B, %f158;
	fma.rn.f32 	%f160, %f153, 0f32A57060, %f159;
	mov.b32 	%r70, %f156;
	shl.b32 	%r71, %r70, 23;
	mov.b32 	%f161, %r71;
	ex2.approx.ftz.f32 	%f162, %f160;
	fma.rn.f32 	%f163, %f162, %f161, %f151;
	ld.global.f32 	%f164, [%rd15+8];
	sub.f32 	%f165, %f164, %f486;
	fma.rn.f32 	%f166, %f165, 0f3BBB989D, 0f3F000000;
	cvt.sat.f32.f32 	%f167, %f166;
	fma.rm.f32 	%f168, %f167, %f95, %f94;
	add.f32 	%f169, %f168, 0fCB40007F;
	neg.f32 	%f170, %f169;
	fma.rn.f32 	%f171, %f165, 0f3FB8AA3B, %f170;
	fma.rn.f32 	%f172, %f165, 0f32A57060, %f171;
	mov.b32 	%r72, %f168;
	shl.b32 	%r73, %r72, 23;
	mov.b32 	%f173, %r73;
	ex2.approx.ftz.f32 	%f174, %f172;
	fma.rn.f32 	%f175, %f174, %f173, %f163;
	ld.global.f32 	%f176, [%rd15+12];
	sub.f32 	%f177, %f176, %f486;
	fma.rn.f32 	%f178, %f177, 0f3BBB989D, 0f3F000000;
	cvt.sat.f32.f32 	%f179, %f178;
	fma.rm.f32 	%f180, %f179, %f95, %f94;
	add.f32 	%f181, %f180, 0fCB40007F;
	neg.f32 	%f182, %f181;
	fma.rn.f32 	%f183, %f177, 0f3FB8AA3B, %f182;
	fma.rn.f32 	%f184, %f177, 0f32A57060, %f183;
	mov.b32 	%r74, %f180;
	shl.b32 	%r75, %r74, 23;
	mov.b32 	%f185, %r75;
	ex2.approx.ftz.f32 	%f186, %f184;
	fma.rn.f32 	%f494, %f186, %f185, %f175;
	add.s32 	%r140, %r140, 8;
	add.s32 	%r139, %r139, 8;
	setp.eq.s32 	%p13, %r140, 0;
	@%p13 bra 	$L__BB0_18;
	bra.uni 	$L__BB0_17;
$L__BB0_18:
	setp.eq.s32 	%p14, %r20, 0;
	@%p14 bra 	$L__BB0_26;
	and.b32  	%r28, %r51, 3;
	setp.lt.u32 	%p15, %r20, 4;
	@%p15 bra 	$L__BB0_21;
	add.s32 	%r76, %r136, %r19;
	mul.wide.s32 	%rd16, %r76, 4;
	add.s64 	%rd17, %rd1, %rd16;
	ld.global.f32 	%f188, [%rd17];
	sub.f32 	%f189, %f188, %f486;
	fma.rn.f32 	%f190, %f189, 0f3BBB989D, 0f3F000000;
	cvt.sat.f32.f32 	%f191, %f190;
	mov.f32 	%f192, 0f4B400001;
	mov.f32 	%f193, 0f437C0000;
	fma.rm.f32 	%f194, %f191, %f193, %f192;
	add.f32 	%f195, %f194, 0fCB40007F;
	neg.f32 	%f196, %f195;
	fma.rn.f32 	%f197, %f189, 0f3FB8AA3B, %f196;
	fma.rn.f32 	%f198, %f189, 0f32A57060, %f197;
	mov.b32 	%r77, %f194;
	shl.b32 	%r78, %r77, 23;
	mov.b32 	%f199, %r78;
	ex2.approx.ftz.f32 	%f200, %f198;
	fma.rn.f32 	%f201, %f200, %f199, %f494;
	ld.global.f32 	%f202, [%rd17+4];
	sub.f32 	%f203, %f202, %f486;
	fma.rn.f32 	%f204, %f203, 0f3BBB989D, 0f3F000000;
	cvt.sat.f32.f32 	%f205, %f204;
	fma.rm.f32 	%f206, %f205, %f193, %f192;
	add.f32 	%f207, %f206, 0fCB40007F;
	neg.f32 	%f208, %f207;
	fma.rn.f32 	%f209, %f203, 0f3FB8AA3B, %f208;
	fma.rn.f32 	%f210, %f203, 0f32A57060, %f209;
	mov.b32 	%r79, %f206;
	shl.b32 	%r80, %r79, 23;
	mov.b32 	%f211, %r80;
	ex2.approx.ftz.f32 	%f212, %f210;
	fma.rn.f32 	%f213, %f212, %f211, %f201;
	ld.global.f32 	%f214, [%rd17+8];
	sub.f32 	%f215, %f214, %f486;
	fma.rn.f32 	%f216, %f215, 0f3BBB989D, 0f3F000000;
	cvt.sat.f32.f32 	%f217, %f216;
	fma.rm.f32 	%f218, %f217, %f193, %f192;
	add.f32 	%f219, %f218, 0fCB40007F;
	neg.f32 	%f220, %f219;
	fma.rn.f32 	%f221, %f215, 0f3FB8AA3B, %f220;
	fma.rn.f32 	%f222, %f215, 0f32A57060, %f221;
	mov.b32 	%r81, %f218;
	shl.b32 	%r82, %r81, 23;
	mov.b32 	%f223, %r82;
	ex2.approx.ftz.f32 	%f224, %f222;
	fma.rn.f32 	%f225, %f224, %f223, %f213;
	ld.global.f32 	%f226, [%rd17+12];
	sub.f32 	%f227, %f226, %f486;
	fma.rn.f32 	%f228, %f227, 0f3BBB989D, 0f3F000000;
	cvt.sat.f32.f32 	%f229, %f228;
	fma.rm.f32 	%f230, %f229, %f193, %f192;
	add.f32 	%f231, %f230, 0fCB40007F;
	neg.f32 	%f232, %f231;
	fma.rn.f32 	%f233, %f227, 0f3FB8AA3B, %f232;
	fma.rn.f32 	%f234, %f227, 0f32A57060, %f233;
	mov.b32 	%r83, %f230;
	shl.b32 	%r84, %r83, 23;
	mov.b32 	%f235, %r84;
	ex2.approx.ftz.f32 	%f236, %f234;
	fma.rn.f32 	%f494, %f236, %f235, %f225;
	add.s32 	%r136, %r136, 4;
$L__BB0_21:
	setp.eq.s32 	%p16, %r28, 0;
	@%p16 bra 	$L__BB0_26;
	setp.eq.s32 	%p17, %r28, 1;
	@%p17 bra 	$L__BB0_24;
	add.s32 	%r85, %r136, %r19;
	mul.wide.s32 	%rd18, %r85, 4;
	add.s64 	%rd19, %rd1, %rd18;
	ld.global.f32 	%f238, [%rd19];
	sub.f32 	%f239, %f238, %f486;
	fma.rn.f32 	%f240, %f239, 0f3BBB989D, 0f3F000000;
	cvt.sat.f32.f32 	%f241, %f240;
	mov.f32 	%f242, 0f4B400001;
	mov.f32 	%f243, 0f437C0000;
	fma.rm.f32 	%f244, %f241, %f243, %f242;
	add.f32 	%f245, %f244, 0fCB40007F;
	neg.f32 	%f246, %f245;
	fma.rn.f32 	%f247, %f239, 0f3FB8AA3B, %f246;
	fma.rn.f32 	%f248, %f239, 0f32A57060, %f247;
	mov.b32 	%r86, %f244;
	shl.b32 	%r87, %r86, 23;
	mov.b32 	%f249, %r87;
	ex2.approx.ftz.f32 	%f250, %f248;
	fma.rn.f32 	%f251, %f250, %f249, %f494;
	ld.global.f32 	%f252, [%rd19+4];
	sub.f32 	%f253, %f252, %f486;
	fma.rn.f32 	%f254, %f253, 0f3BBB989D, 0f3F000000;
	cvt.sat.f32.f32 	%f255, %f254;
	fma.rm.f32 	%f256, %f255, %f243, %f242;
	add.f32 	%f257, %f256, 0fCB40007F;
	neg.f32 	%f258, %f257;
	fma.rn.f32 	%f259, %f253, 0f3FB8AA3B, %f258;
	fma.rn.f32 	%f260, %f253, 0f32A57060, %f259;
	mov.b32 	%r88, %f256;
	shl.b32 	%r89, %r88, 23;
	mov.b32 	%f261, %r89;
	ex2.approx.ftz.f32 	%f262, %f260;
	fma.rn.f32 	%f494, %f262, %f261, %f251;
	add.s32 	%r136, %r136, 2;
$L__BB0_24:
	and.b32  	%r90, %r51, 1;
	setp.eq.b32 	%p18, %r90, 1;
	not.pred 	%p19, %p18;
	@%p19 bra 	$L__BB0_26;
	add.s32 	%r91, %r136, %r19;
	mul.wide.s32 	%rd20, %r91, 4;
	add.s64 	%rd21, %rd1, %rd20;
	ld.global.f32 	%f263, [%rd21];
	sub.f32 	%f264, %f263, %f486;
	fma.rn.f32 	%f265, %f264, 0f3BBB989D, 0f3F000000;
	cvt.sat.f32.f32 	%f266, %f265;
	mov.f32 	%f267, 0f4B400001;
	mov.f32 	%f268, 0f437C0000;
	fma.rm.f32 	%f269, %f266, %f268, %f267;
	add.f32 	%f270, %f269, 0fCB40007F;
	neg.f32 	%f271, %f270;
	fma.rn.f32 	%f272, %f264, 0f3FB8AA3B, %f271;
	fma.rn.f32 	%f273, %f264, 0f32A57060, %f272;
	mov.b32 	%r92, %f269;
	shl.b32 	%r93, %r92, 23;
	mov.b32 	%f274, %r93;
	ex2.approx.ftz.f32 	%f275, %f273;
	fma.rn.f32 	%f494, %f275, %f274, %f494;
$L__BB0_26:
	setp.lt.s32 	%p20, %r51, 1;
	@%p20 bra 	$L__BB0_38;
	mul.lo.s32 	%r33, %r51, %r1;
	and.b32  	%r34, %r51, 7;
	setp.lt.u32 	%p21, %r51, 8;
	mov.b32 	%r143, 0;
	@%p21 bra 	$L__BB0_30;
	and.b32  	%r143, %r51, 2147483640;
	neg.s32 	%r142, %r143;
	add.s64 	%rd4, %rd1, 16;
	mov.u32 	%r141, %r33;
$L__BB0_29:
	.pragma "nounroll";
	mul.wide.s32 	%rd22, %r141, 4;
	add.s64 	%rd23, %rd4, %rd22;
	ld.global.f32 	%f276, [%rd23+-16];
	sub.f32 	%f277, %f276, %f486;
	fma.rn.f32 	%f278, %f277, 0f3BBB989D, 0f3F000000;
	cvt.sat.f32.f32 	%f279, %f278;
	mov.f32 	%f280, 0f4B400001;
	mov.f32 	%f281, 0f437C0000;
	fma.rm.f32 	%f282, %f279, %f281, %f280;
	add.f32 	%f283, %f282, 0fCB40007F;
	neg.f32 	%f284, %f283;
	fma.rn.f32 	%f285, %f277, 0f3FB8AA3B, %f284;
	fma.rn.f32 	%f286, %f277, 0f32A57060, %f285;
	mov.b32 	%r95, %f282;
	shl.b32 	%r96, %r95, 23;
	mov.b32 	%f287, %r96;
	ex2.approx.ftz.f32 	%f288, %f286;
	mul.f32 	%f289, %f288, %f287;
	div.rn.f32 	%f290, %f289, %f494;
	st.global.f32 	[%rd23+-16], %f290;
	ld.global.f32 	%f291, [%rd23+-12];
	sub.f32 	%f292, %f291, %f486;
	fma.rn.f32 	%f293, %f292, 0f3BBB989D, 0f3F000000;
	cvt.sat.f32.f32 	%f294, %f293;
	fma.rm.f32 	%f295, %f294, %f281, %f280;
	add.f32 	%f296, %f295, 0fCB40007F;
	neg.f32 	%f297, %f296;
	fma.rn.f32 	%f298, %f292, 0f3FB8AA3B, %f297;
	fma.rn.f32 	%f299, %f292, 0f32A57060, %f298;
	mov.b32 	%r97, %f295;
	shl.b32 	%r98, %r97, 23;
	mov.b32 	%f300, %r98;
	ex2.approx.ftz.f32 	%f301, %f299;
	mul.f32 	%f302, %f301, %f300;
	div.rn.f32 	%f303, %f302, %f494;
	st.global.f32 	[%rd23+-12], %f303;
	ld.global.f32 	%f304, [%rd23+-8];
	sub.f32 	%f305, %f304, %f486;
	fma.rn.f32 	%f306, %f305, 0f3BBB989D, 0f3F000000;
	cvt.sat.f32.f32 	%f307, %f306;
	fma.rm.f32 	%f308, %f307, %f281, %f280;
	add.f32 	%f309, %f308, 0fCB40007F;
	neg.f32 	%f310, %f309;
	fma.rn.f32 	%f311, %f305, 0f3FB8AA3B, %f310;
	fma.rn.f32 	%f312, %f305, 0f32A57060, %f311;
	mov.b32 	%r99, %f308;
	shl.b32 	%r100, %r99, 23;
	mov.b32 	%f313, %r100;
	ex2.approx.ftz.f32 	%f314, %f312;
	mul.f32 	%f315, %f314, %f313;
	div.rn.f32 	%f316, %f315, %f494;
	st.global.f32 	[%rd23+-8], %f316;
	ld.global.f32 	%f317, [%rd23+-4];
	sub.f32 	%f318, %f317, %f486;
	fma.rn.f32 	%f319, %f318, 0f3BBB989D, 0f3F000000;
	cvt.sat.f32.f32 	%f320, %f319;
	fma.rm.f32 	%f321, %f320, %f281, %f280;
	add.f32 	%f322, %f321, 0fCB40007F;
	neg.f32 	%f323, %f322;
	fma.rn.f32 	%f324, %f318, 0f3FB8AA3B, %f323;
	fma.rn.f32 	%f325, %f318, 0f32A57060, %f324;
	mov.b32 	%r101, %f321;
	shl.b32 	%r102, %r101, 23;
	mov.b32 	%f326, %r102;
	ex2.approx.ftz.f32 	%f327, %f325;
	mul.f32 	%f328, %f327, %f326;
	div.rn.f32 	%f329, %f328, %f494;
	st.global.f32 	[%rd23+-4], %f329;
	ld.global.f32 	%f330, [%rd23];
	sub.f32 	%f331, %f330, %f486;
	fma.rn.f32 	%f332, %f331, 0f3BBB989D, 0f3F000000;
	cvt.sat.f32.f32 	%f333, %f332;
	fma.rm.f32 	%f334, %f333, %f281, %f280;
	add.f32 	%f335, %f334, 0fCB40007F;
	neg.f32 	%f336, %f335;
	fma.rn.f32 	%f337, %f331, 0f3FB8AA3B, %f336;
	fma.rn.f32 	%f338, %f331, 0f32A57060, %f337;
	mov.b32 	%r103, %f334;
	shl.b32 	%r104, %r103, 23;
	mov.b32 	%f339, %r104;
	ex2.approx.ftz.f32 	%f340, %f338;
	mul.f32 	%f341, %f340, %f339;
	div.rn.f32 	%f342, %f341, %f494;
	st.global.f32 	[%rd23], %f342;
	ld.global.f32 	%f343, [%rd23+4];
	sub.f32 	%f344, %f343, %f486;
	fma.rn.f32 	%f345, %f344, 0f3BBB989D, 0f3F000000;
	cvt.sat.f32.f32 	%f346, %f345;
	fma.rm.f32 	%f347, %f346, %f281, %f280;
	add.f32 	%f348, %f347, 0fCB40007F;
	neg.f32 	%f349, %f348;
	fma.rn.f32 	%f350, %f344, 0f3FB8AA3B, %f349;
	fma.rn.f32 	%f351, %f344, 0f32A57060, %f350;
	mov.b32 	%r105, %f347;
	shl.b32 	%r106, %r105, 23;
	mov.b32 	%f352, %r106;
	ex2.approx.ftz.f32 	%f353, %f351;
	mul.f32 	%f354, %f353, %f352;
	div.rn.f32 	%f355, %f354, %f494;
	st.global.f32 	[%rd23+4], %f355;
	ld.global.f32 	%f356, [%rd23+8];
	sub.f32 	%f357, %f356, %f486;
	fma.rn.f32 	%f358, %f357, 0f3BBB989D, 0f3F000000;
	cvt.sat.f32.f32 	%f359, %f358;
	fma.rm.f32 	%f360, %f359, %f281, %f280;
	add.f32 	%f361, %f360, 0fCB40007F;
	neg.f32 	%f362, %f361;
	fma.rn.f32 	%f363, %f357, 0f3FB8AA3B, %f362;
	fma.rn.f32 	%f364, %f357, 0f32A57060, %f363;
	mov.b32 	%r107, %f360;
	shl.b32 	%r108, %r107, 23;
	mov.b32 	%f365, %r108;
	ex2.approx.ftz.f32 	%f366, %f364;
	mul.f32 	%f367, %f366, %f365;
	div.rn.f32 	%f368, %f367, %f494;
	st.global.f32 	[%rd23+8], %f368;
	ld.global.f32 	%f369, [%rd23+12];
	sub.f32 	%f370, %f369, %f486;
	fma.rn.f32 	%f371, %f370, 0f3BBB989D, 0f3F000000;
	cvt.sat.f32.f32 	%f372, %f371;
	fma.rm.f32 	%f373, %f372, %f281, %f280;
	add.f32 	%f374, %f373, 0fCB40007F;
	neg.f32 	%f375, %f374;
	fma.rn.f32 	%f376, %f370, 0f3FB8AA3B, %f375;
	fma.rn.f32 	%f377, %f370, 0f32A57060, %f376;
	mov.b32 	%r109, %f373;
	shl.b32 	%r110, %r109, 23;
	mov.b32 	%f378, %r110;
	ex2.approx.ftz.f32 	%f379, %f377;
	mul.f32 	%f380, %f379, %f378;
	div.rn.f32 	%f381, %f380, %f494;
	st.global.f32 	[%rd23+12], %f381;
	add.s32 	%r142, %r142, 8;
	add.s32 	%r141, %r141, 8;
	setp.ne.s32 	%p22, %r142, 0;
	@%p22 bra 	$L__BB0_29;
$L__BB0_30:
	setp.eq.s32 	%p23, %r34, 0;
	@%p23 bra 	$L__BB0_38;
	and.b32  	%r46, %r51, 3;
	setp.lt.u32 	%p24, %r34, 4;
	@%p24 bra 	$L__BB0_33;
	add.s32 	%r111, %r143, %r33;
	mul.wide.s32 	%rd24, %r111, 4;
	add.s64 	%rd25, %rd1, %rd24;
	ld.global.f32 	%f382, [%rd25];
	sub.f32 	%f383, %f382, %f486;
	fma.rn.f32 	%f384, %f383, 0f3BBB989D, 0f3F000000;
	cvt.sat.f32.f32 	%f385, %f384;
	mov.f32 	%f386, 0f4B400001;
	mov.f32 	%f387, 0f437C0000;
	fma.rm.f32 	%f388, %f385, %f387, %f386;
	add.f32 	%f389, %f388, 0fCB40007F;
	neg.f32 	%f390, %f389;
	fma.rn.f32 	%f391, %f383, 0f3FB8AA3B, %f390;
	fma.rn.f32 	%f392, %f383, 0f32A57060, %f391;
	mov.b32 	%r112, %f388;
	shl.b32 	%r113, %r112, 23;
	mov.b32 	%f393, %r113;
	ex2.approx.ftz.f32 	%f394, %f392;
	mul.f32 	%f395, %f394, %f393;
	div.rn.f32 	%f396, %f395, %f494;
	st.global.f32 	[%rd25], %f396;
	ld.global.f32 	%f397, [%rd25+4];
	sub.f32 	%f398, %f397, %f486;
	fma.rn.f32 	%f399, %f398, 0f3BBB989D, 0f3F000000;
	cvt.sat.f32.f32 	%f400, %f399;
	fma.rm.f32 	%f401, %f400, %f387, %f386;
	add.f32 	%f402, %f401, 0fCB40007F;
	neg.f32 	%f403, %f402;
	fma.rn.f32 	%f404, %f398, 0f3FB8AA3B, %f403;
	fma.rn.f32 	%f405, %f398, 0f32A57060, %f404;
	mov.b32 	%r114, %f401;
	shl.b32 	%r115, %r114, 23;
	mov.b32 	%f406, %r115;
	ex2.approx.ftz.f32 	%f407, %f405;
	mul.f32 	%f408, %f407, %f406;
	div.rn.f32 	%f409, %f408, %f494;
	st.global.f32 	[%rd25+4], %f409;
	ld.global.f32 	%f410, [%rd25+8];
	sub.f32 	%f411, %f410, %f486;
	fma.rn.f32 	%f412, %f411, 0f3BBB989D, 0f3F000000;
	cvt.sat.f32.f32 	%f413, %f412;
	fma.rm.f32 	%f414, %f413, %f387, %f386;
	add.f32 	%f415, %f414, 0fCB40007F;
	neg.f32 	%f416, %f415;
	fma.rn.f32 	%f417, %f411, 0f3FB8AA3B, %f416;
	fma.rn.f32 	%f418, %f411, 0f32A57060, %f417;
	mov.b32 	%r116, %f414;
	shl.b32 	%r117, %r116, 23;
	mov.b32 	%f419, %r117;
	ex2.approx.ftz.f32 	%f420, %f418;
	mul.f32 	%f421, %f420, %f419;
	div.rn.f32 	%f422, %f421, %f494;
	st.global.f32 	[%rd25+8], %f422;
	ld.global.f32 	%f423, [%rd25+12];
	sub.f32 	%f424, %f423, %f486;
	fma.rn.f32 	%f425, %f424, 0f3BBB989D, 0f3F000000;
	cvt.sat.f32.f32 	%f426, %f425;
	fma.rm.f32 	%f427, %f426, %f387, %f386;
	add.f32 	%f428, %f427, 0fCB40007F;
	neg.f32 	%f429, %f428;
	fma.rn.f32 	%f430, %f424, 0f3FB8AA3B, %f429;
	fma.rn.f32 	%f431, %f424, 0f32A57060, %f430;
	mov.b32 	%r118, %f427;
	shl.b32 	%r119, %r118, 23;
	mov.b32 	%f432, %r119;
	ex2.approx.ftz.f32 	%f433, %f431;
	mul.f32 	%f434, %f433, %f432;
	div.rn.f32 	%f435, %f434, %f494;
	st.global.f32 	[%rd25+12], %f435;
	add.s32 	%r143, %r143, 4;
$L__BB0_33:
	setp.eq.s32 	%p25, %r46, 0;
	@%p25 bra 	$L__BB0_38;
	setp.eq.s32 	%p26, %r46, 1;
	@%p26 bra 	$L__BB0_36;
	add.s32 	%r120, %r143, %r33;
	mul.wide.s32 	%rd26, %r120, 4;
	add.s64 	%rd27, %rd1, %rd26;
	ld.global.f32 	%f436, [%rd27];
	sub.f32 	%f437, %f436, %f486;
	fma.rn.f32 	%f438, %f437, 0f3BBB989D, 0f3F000000;
	cvt.sat.f32.f32 	%f439, %f438;
	mov.f32 	%f440, 0f4B400001;
	mov.f32 	%f441, 0f437C0000;
	fma.rm.f32 	%f442, %f439, %f441, %f440;
	add.f32 	%f443, %f442, 0fCB40007F;
	neg.f32 	%f444, %f443;
	fma.rn.f32 	%f445, %f437, 0f3FB8AA3B, %f444;
	fma.rn.f32 	%f446, %f437, 0f32A57060, %f445;
	mov.b32 	%r121, %f442;
	shl.b32 	%r122, %r121, 23;
	mov.b32 	%f447, %r122;
	ex2.approx.ftz.f32 	%f448, %f446;
	mul.f32 	%f449, %f448, %f447;
	div.rn.f32 	%f450, %f449, %f494;
	st.global.f32 	[%rd27], %f450;
	ld.global.f32 	%f451, [%rd27+4];
	sub.f32 	%f452, %f451, %f486;
	fma.rn.f32 	%f453, %f452, 0f3BBB989D, 0f3F000000;
	cvt.sat.f32.f32 	%f454, %f453;
	fma.rm.f32 	%f455, %f454, %f441, %f440;
	add.f32 	%f456, %f455, 0fCB40007F;
	neg.f32 	%f457, %f456;
	fma.rn.f32 	%f458, %f452, 0f3FB8AA3B, %f457;
	fma.rn.f32 	%f459, %f452, 0f32A57060, %f458;
	mov.b32 	%r123, %f455;
	shl.b32 	%r124, %r123, 23;
	mov.b32 	%f460, %r124;
	ex2.approx.ftz.f32 	%f461, %f459;
	mul.f32 	%f462, %f461, %f460;
	div.rn.f32 	%f463, %f462, %f494;
	st.global.f32 	[%rd27+4], %f463;
	add.s32 	%r143, %r143, 2;
$L__BB0_36:
	and.b32  	%r125, %r51, 1;
	setp.eq.b32 	%p27, %r125, 1;
	not.pred 	%p28, %p27;
	@%p28 bra 	$L__BB0_38;
	add.s32 	%r126, %r143, %r33;
	mul.wide.s32 	%rd28, %r126, 4;
	add.s64 	%rd29, %rd1, %rd28;
	ld.global.f32 	%f464, [%rd29];
	sub.f32 	%f465, %f464, %f486;
	fma.rn.f32 	%f466, %f465, 0f3BBB989D, 0f3F000000;
	cvt.sat.f32.f32 	%f467, %f466;
	mov.f32 	%f468, 0f4B400001;
	mov.f32 	%f469, 0f437C0000;
	fma.rm.f32 	%f470, %f467, %f469, %f468;
	add.f32 	%f471, %f470, 0fCB40007F;
	neg.f32 	%f472, %f471;
	fma.rn.f32 	%f473, %f465, 0f3FB8AA3B, %f472;
	fma.rn.f32 	%f474, %f465, 0f32A57060, %f473;
	mov.b32 	%r127, %f470;
	shl.b32 	%r128, %r127, 23;
	mov.b32 	%f475, %r128;
	ex2.approx.ftz.f32 	%f476, %f474;
	mul.f32 	%f477, %f476, %f475;
	div.rn.f32 	%f478, %f477, %f494;
	st.global.f32 	[%rd29], %f478;
$L__BB0_38:
	ret;

}


// ===== COMPILED SASS (sm_100) =====

	.target	sm_100

	.elftype	@"ET_EXEC"


//--------------------- .note.nv.tkinfo           --------------------------
	.section	.note.nv.tkinfo,"",@"SHT_NOTE"
	.sectionflags	@"SHF_NOTE_NV_TKINFO"
	.tkinfo
        /*0018*/ 	.word	0x00000002
        /*0030*/ 	.string	""
        /*0030*/ 	.string	"ptxas"
        /*0030*/ 	.string	"Cuda compilation tools, release 13.0, V13.0.88"
        /*0030*/ 	.string	"Build cuda_13.0.r13.0/compiler.36424714_0"
        /*0030*/ 	.string	"-arch sm_100 -m 64 "



//--------------------- .note.nv.cuinfo           --------------------------
	.section	.note.nv.cuinfo,"",@"SHT_NOTE"
	.sectionflags	@"SHF_NOTE_NV_CUINFO"
        /*0018*/ 	.short	0x0002
        /*001a*/ 	.short	0x0064
        /*001c*/ 	.short	0x0082
	.zero		2


//--------------------- .nv.info                  --------------------------
	.section	.nv.info,"",@"SHT_CUDA_INFO"
	.align	4


	//----- nvinfo : EIATTR_REGCOUNT
	.align		4
        /*0000*/ 	.byte	0x04, 0x2f
        /*0002*/ 	.short	(.L_1 - .L_0)
	.align		4
.L_0:
        /*0004*/ 	.word	index@(_Z13softmax_naivePfii)
        /*0008*/ 	.word	0x00000020


	//----- nvinfo : EIATTR_FRAME_SIZE
	.align		4
.L_1:
        /*000c*/ 	.byte	0x04, 0x11
        /*000e*/ 	.short	(.L_3 - .L_2)
	.align		4
.L_2:
        /*0010*/ 	.word	index@($__internal_0_$__cuda_sm3x_div_rn_noftz_f32_slowpath)
        /*0014*/ 	.word	0x00000000


	//----- nvinfo : EIATTR_FRAME_SIZE
	.align		4
.L_3:
        /*0018*/ 	.byte	0x04, 0x11
        /*001a*/ 	.short	(.L_5 - .L_4)
	.align		4
.L_4:
        /*001c*/ 	.word	index@(_Z13softmax_naivePfii)
        /*0020*/ 	.word	0x00000000


	//----- nvinfo : EIATTR_MIN_STACK_SIZE
	.align		4
.L_5:
        /*0024*/ 	.byte	0x04, 0x12
        /*0026*/ 	.short	(.L_7 - .L_6)
	.align		4
.L_6:
        /*0028*/ 	.word	index@(_Z13softmax_naivePfii)
        /*002c*/ 	.word	0x00000000
.L_7:


//--------------------- .nv.compat                --------------------------
	.section	.nv.compat,"",@"SHT_CUDA_COMPAT_INFO"
	.align	4
        /*0000*/ 	.byte	0x02, 0x09, 0x00, 0x00, 0x02, 0x02, 0x01, 0x00, 0x02, 0x05, 0x05, 0x00, 0x03, 0x07, 0x01, 0x01
        /*0010*/ 	.byte	0x02, 0x03, 0x00, 0x00, 0x02, 0x06, 0x01, 0x00, 0x04, 0x0b, 0x08, 0x00, 0x01, 0x00, 0x00, 0x00
        /*0020*/ 	.byte	0x00, 0x00, 0x00, 0x00


//--------------------- .nv.info._Z13softmax_naivePfii --------------------------
	.section	.nv.info._Z13softmax_naivePfii,"",@"SHT_CUDA_INFO"
	.sectionflags	@""
	.align	4


	//----- nvinfo : EIATTR_CUDA_API_VERSION
	.align		4
        /*0000*/ 	.byte	0x04, 0x37
        /*0002*/ 	.short	(.L_9 - .L_8)
.L_8:
        /*0004*/ 	.word	0x00000082


	//----- nvinfo : EIATTR_KPARAM_INFO
	.align		4
.L_9:
        /*0008*/ 	.byte	0x04, 0x17
        /*000a*/ 	.short	(.L_11 - .L_10)
.L_10:
        /*000c*/ 	.word	0x00000000
        /*0010*/ 	.short	0x0002
        /*0012*/ 	.short	0x000c
        /*0014*/ 	.byte	0x00, 0xf0, 0x11, 0x00


	//----- nvinfo : EIATTR_KPARAM_INFO
	.align		4
.L_11:
        /*0018*/ 	.byte	0x04, 0x17
        /*001a*/ 	.short	(.L_13 - .L_12)
.L_12:
        /*001c*/ 	.word	0x00000000
        /*0020*/ 	.short	0x0001
        /*0022*/ 	.short	0x0008
        /*0024*/ 	.byte	0x00, 0xf0, 0x11, 0x00


	//----- nvinfo : EIATTR_KPARAM_INFO
	.align		4
.L_13:
        /*0028*/ 	.byte	0x04, 0x17
        /*002a*/ 	.short	(.L_15 - .L_14)
.L_14:
        /*002c*/ 	.word	0x00000000
        /*0030*/ 	.short	0x0000
        /*0032*/ 	.short	0x0000
        /*0034*/ 	.byte	0x00, 0xf5, 0x21, 0x00


	//----- nvinfo : EIATTR_SPARSE_MMA_MASK
	.align		4
.L_15:
        /*0038*/ 	.byte	0x03, 0x50
        /*003a*/ 	.short	0x0000


	//----- nvinfo : EIATTR_MAXREG_COUNT
	.align		4
        /*003c*/ 	.byte	0x03, 0x1b
        /*003e*/ 	.short	0x00ff


	//----- nvinfo : EIATTR_MERCURY_ISA_VERSION
	.align		4
        /*0040*/ 	.byte	0x03, 0x5f
        /*0042*/ 	.short	0x0101


	//----- nvinfo : EIATTR_VRC_CTA_INIT_COUNT
	.align		4
        /*0044*/ 	.byte	0x02, 0x4a
	.zero		1
	.zero		1


	//----- nvinfo : EIATTR_EXIT_INSTR_OFFSETS
	.align		4
        /*0048*/ 	.byte	0x04, 0x1c
        /*004a*/ 	.short	(.L_17 - .L_16)


	//   ....[0]....
.L_16:
        /*004c*/ 	.word	0x00000070


	//   ....[1]....
        /*0050*/ 	.word	0x000013a0


	//   ....[2]....
        /*0054*/ 	.word	0x00002210


	//   ....[3]....
        /*0058*/ 	.word	0x00002970


	//   ....[4]....
        /*005c*/ 	.word	0x00002d70


	//   ....[5]....
        /*0060*/ 	.word	0x00002f60


	//----- nvinfo : EIATTR_CRS_STACK_SIZE
	.align		4
.L_17:
        /*0064*/ 	.byte	0x04, 0x1e
        /*0066*/ 	.short	(.L_19 - .L_18)
.L_18:
        /*0068*/ 	.word	0x00000000


	//----- nvinfo : EIATTR_CBANK_PARAM_SIZE
	.align		4
.L_19:
        /*006c*/ 	.byte	0x03, 0x19
        /*006e*/ 	.short	0x0010


	//----- nvinfo : EIATTR_PARAM_CBANK
	.align		4
        /*0070*/ 	.byte	0x04, 0x0a
        /*0072*/ 	.short	(.L_21 - .L_20)
	.align		4
.L_20:
        /*0074*/ 	.word	index@(.nv.constant0._Z13softmax_naivePfii)
        /*0078*/ 	.short	0x0380
        /*007a*/ 	.short	0x0010


	//----- nvinfo : EIATTR_SW_WAR
	.align		4
.L_21:
        /*007c*/ 	.byte	0x04, 0x36
        /*007e*/ 	.short	(.L_23 - .L_22)
.L_22:
        /*0080*/ 	.word	0x00000008
.L_23:


//--------------------- .nv.callgraph             --------------------------
	.section	.nv.callgraph,"",@"SHT_CUDA_CALLGRAPH"
	.align	4
	.sectionentsize	8
	.align		4
        /*0000*/ 	.word	0x00000000
	.align		4
        /*0004*/ 	.word	0xffffffff
	.align		4
        /*0008*/ 	.word	0x00000000
	.align		4
        /*000c*/ 	.word	0xfffffffe
	.align		4
        /*0010*/ 	.word	0x00000000
	.align		4
        /*0014*/ 	.word	0xfffffffd
	.align		4
        /*0018*/ 	.word	0x00000000
	.align		4
        /*001c*/ 	.word	0xfffffffc


//--------------------- .text._Z13softmax_naivePfii --------------------------
	.section	.text._Z13softmax_naivePfii,"ax",@progbits
	.align	128
        .global         _Z13softmax_naivePfii
        .type           _Z13softmax_naivePfii,@function
        .size           _Z13softmax_naivePfii,(.L_x_57 - _Z13softmax_naivePfii)
        .other          _Z13softmax_naivePfii,@"STO_CUDA_ENTRY STV_DEFAULT"
_Z13softmax_naivePfii:
.text._Z13softmax_naivePfii:
[----:B------:R-:W-:Y:S01]  /*0000*/  LDC R1, c[0x0][0x37c] ;  /* 0x0000df00ff017b82 */ /* 0x000fe20000000800 */
[----:B------:R-:W0:Y:S07]  /*0010*/  S2R R3, SR_TID.X ;  /* 0x0000000000037919 */ /* 0x000e2e0000002100 */
[----:B------:R-:W0:Y:S01]  /*0020*/  S2UR UR4, SR_CTAID.X ;  /* 0x00000000000479c3 */ /* 0x000e220000002500 */
[----:B------:R-:W1:Y:S07]  /*0030*/  LDCU UR5, c[0x0][0x388] ;  /* 0x00007100ff0577ac */ /* 0x000e6e0008000800 */
[----:B------:R-:W0:Y:S02]  /*0040*/  LDC R0, c[0x0][0x360] ;  /* 0x0000d800ff007b82 */ /* 0x000e240000000800 */
[----:B0-----:R-:W-:-:S05]  /*0050*/  IMAD R0, R0, UR4, R3 ;  /* 0x0000000400007c24 */ /* 0x001fca000f8e0203 */
[----:B-1----:R-:W-:-:S13]  /*0060*/  ISETP.GE.AND P0, PT, R0, UR5, PT ;  /* 0x0000000500007c0c */ /* 0x002fda000bf06270 */
[----:B------:R-:W-:Y:S05]  /*0070*/  @P0 EXIT ;  /* 0x000000000000094d */ /* 0x000fea0003800000 */
[----:B------:R-:W0:Y:S01]  /*0080*/  LDCU UR5, c[0x0][0x38c] ;  /* 0x00007180ff0577ac */ /* 0x000e220008000800 */
[----:B------:R-:W-:Y:S01]  /*0090*/  HFMA2 R2, -RZ, RZ, -25.71875, 3664 ;  /* 0xce6e6b28ff027431 */ /* 0x000fe200000001ff */
[----:B------:R-:W1:Y:S01]  /*00a0*/  LDCU.64 UR10, c[0x0][0x358] ;  /* 0x00006b00ff0a77ac */ /* 0x000e620008000a00 */
[----:B0-----:R-:W-:-:S09]  /*00b0*/  UISETP.GE.AND UP0, UPT, UR5, 0x1, UPT ;  /* 0x000000010500788c */ /* 0x001fd2000bf06270 */
[----:B-1----:R-:W-:Y:S05]  /*00c0*/  BRA.U !UP0, `(.L_x_0) ;  /* 0x0000000508747547 */ /* 0x002fea000b800000 */
[----:B------:R-:W-:Y:S02]  /*00d0*/  UISETP.GE.U32.AND UP1, UPT, UR5, 0x10, UPT ;  /* 0x000000100500788c */ /* 0x000fe4000bf26070 */
[----:B------:R-:W-:Y:S01]  /*00e0*/  IMAD R3, R0, UR5, RZ ;  /* 0x0000000500037c24 */ /* 0x000fe2000f8e02ff */
[----:B------:R-:W-:Y:S01]  /*00f0*/  ULOP3.LUT UR8, UR5, 0xf, URZ, 0xc0, !UPT ;  /* 0x0000000f05087892 */ /* 0x000fe2000f8ec0ff */
[----:B------:R-:W-:Y:S01]  /*0100*/  MOV R2, 0xce6e6b28 ;  /* 0xce6e6b2800027802 */ /* 0x000fe20000000f00 */
[----:B------:R-:W-:Y:S02]  /*0110*/  UMOV UR4, URZ ;  /* 0x000000ff00047c82 */ /* 0x000fe40008000000 */
[----:B------:R-:W-:Y:S02]  /*0120*/  UISETP.NE.AND UP0, UPT, UR8, URZ, UPT ;  /* 0x000000ff0800728c */ /* 0x000fe4000bf05270 */
[----:B------:R-:W-:Y:S09]  /*0130*/  BRA.U !UP1, `(.L_x_1) ;  /* 0x0000000109987547 */ /* 0x000ff2000b800000 */
[----:B------:R-:W0:Y:S01]  /*0140*/  LDCU.64 UR6, c[0x0][0x380] ;  /* 0x00007000ff0677ac */ /* 0x000e220008000a00 */
[----:B------:R-:W-:Y:S02]  /*0150*/  MOV R2, 0xce6e6b28 ;  /* 0xce6e6b2800027802 */ /* 0x000fe40000000f00 */
[----:B------:R-:W-:Y:S01]  /*0160*/  MOV R6, R3 ;  /* 0x0000000300067202 */ /* 0x000fe20000000f00 */
[----:B------:R-:W-:-:S04]  /*0170*/  ULOP3.LUT UR4, UR5, 0x7ffffff0, URZ, 0xc0, !UPT ;  /* 0x7ffffff005047892 */ /* 0x000fc8000f8ec0ff */
[----:B------:R-:W-:Y:S02]  /*0180*/  UIADD3 UR9, UPT, UPT, -UR4, URZ, URZ ;  /* 0x000000ff04097290 */ /* 0x000fe4000fffe1ff */
[----:B0-----:R-:W-:-:S04]  /*0190*/  UIADD3 UR5, UP1, UPT, UR6, 0x20, URZ ;  /* 0x0000002006057890 */ /* 0x001fc8000ff3e0ff */
[----:B------:R-:W-:-:S12]  /*01a0*/  UIADD3.X UR6, UPT, UPT, URZ, UR7, URZ, UP1, !UPT ;  /* 0x00000007ff067290 */ /* 0x000fd80008ffe4ff */
.L_x_2:
[----:B------:R-:W-:Y:S02]  /*01b0*/  MOV R4, UR5 ;  /* 0x0000000500047c02 */ /* 0x000fe40008000f00 */
[----:B------:R-:W-:-:S03]  /*01c0*/  MOV R5, UR6 ;  /* 0x0000000600057c02 */ /* 0x000fc60008000f00 */
[----:B------:R-:W-:-:S05]  /*01d0*/  IMAD.WIDE R4, R6, 0x4, R4 ;  /* 0x0000000406047825 */ /* 0x000fca00078e0204 */
[----:B------:R-:W2:Y:S04]  /*01e0*/  LDG.E R7, desc[UR10][R4.64+-0x20] ;  /* 0xffffe00a04077981 */ /* 0x000ea8000c1e1900 */
[----:B------:R-:W2:Y:S04]  /*01f0*/  LDG.E R8, desc[UR10][R4.64+-0x1c] ;  /* 0xffffe40a04087981 */ /* 0x000ea8000c1e1900 */
[----:B------:R-:W3:Y:S04]  /*0200*/  LDG.E R10, desc[UR10][R4.64+-0x18] ;  /* 0xffffe80a040a7981 */ /* 0x000ee8000c1e1900 */
[----:B------:R-:W3:Y:S04]  /*0210*/  LDG.E R9, desc[UR10][R4.64+-0x14] ;  /* 0xffffec0a04097981 */ /* 0x000ee8000c1e1900 */
[----:B------:R-:W4:Y:S04]  /*0220*/  LDG.E R12, desc[UR10][R4.64+-0x10] ;  /* 0xfffff00a040c7981 */ /* 0x000f28000c1e1900 */
[----:B------:R-:W4:Y:S04]  /*0230*/  LDG.E R11, desc[UR10][R4.64+-0xc] ;  /* 0xfffff40a040b7981 */ /* 0x000f28000c1e1900 */
[----:B------:R-:W5:Y:S04]  /*0240*/  LDG.E R14, desc[UR10][R4.64+-0x8] ;  /* 0xfffff80a040e7981 */ /* 0x000f68000c1e1900 */
        /* <DEDUP_REMOVED lines=8> */
[----:B------:R-:W5:Y:S01]  /*02d0*/  LDG.E R21, desc[UR10][R4.64+0x1c] ;  /* 0x00001c0a04157981 */ /* 0x000f62000c1e1900 */
[----:B------:R-:W-:Y:S01]  /*02e0*/  UIADD3 UR9, UPT, UPT, UR9, 0x10, URZ ;  /* 0x0000001009097890 */ /* 0x000fe2000fffe0ff */
[----:B------:R-:W-:-:S03]  /*02f0*/  IADD3 R6, PT, PT, R6, 0x10, RZ ;  /* 0x0000001006067810 */ /* 0x000fc60007ffe0ff */
[----:B------:R-:W-:Y:S01]  /*0300*/  UISETP.NE.AND UP1, UPT, UR9, URZ, UPT ;  /* 0x000000ff0900728c */ /* 0x000fe2000bf25270 */
[----:B--2---:R-:W-:-:S04]  /*0310*/  FMNMX3 R7, R2, R7, R8, !PT ;  /* 0x0000000702077276 */ /* 0x004fc80007800008 */
[----:B---3--:R-:W-:-:S04]  /*0320*/  FMNMX3 R7, R7, R10, R9, !PT ;  /* 0x0000000a07077276 */ /* 0x008fc80007800009 */
[----:B----4-:R-:W-:-:S04]  /*0330*/  FMNMX3 R7, R7, R12, R11, !PT ;  /* 0x0000000c07077276 */ /* 0x010fc8000780000b */
[----:B-----5:R-:W-:-:S04]  /*0340*/  FMNMX3 R7, R7, R14, R13, !PT ;  /* 0x0000000e07077276 */ /* 0x020fc8000780000d */
[----:B------:R-:W-:-:S04]  /*0350*/  FMNMX3 R7, R7, R16, R15, !PT ;  /* 0x0000001007077276 */ /* 0x000fc8000780000f */
[----:B------:R-:W-:-:S04]  /*0360*/  FMNMX3 R7, R7, R18, R17, !PT ;  /* 0x0000001207077276 */ /* 0x000fc80007800011 */
[----:B------:R-:W-:-:S04]  /*0370*/  FMNMX3 R7, R7, R20, R19, !PT ;  /* 0x0000001407077276 */ /* 0x000fc80007800013 */
[----:B------:R-:W-:Y:S01]  /*0380*/  FMNMX3 R2, R7, R22, R21, !PT ;  /* 0x0000001607027276 */ /* 0x000fe20007800015 */
[----:B------:R-:W-:Y:S06]  /*0390*/  BRA.U UP1, `(.L_x_2) ;  /* 0xfffffffd01847547 */ /* 0x000fec000b83ffff */
.L_x_1:
[----:B------:R-:W-:Y:S05]  /*03a0*/  BRA.U !UP0, `(.L_x_0) ;  /* 0x0000000108bc7547 */ /* 0x000fea000b800000 */
[----:B------:R-:W0:Y:S01]  /*03b0*/  LDCU UR5, c[0x0][0x38c] ;  /* 0x00007180ff0577ac */ /* 0x000e220008000800 */
[----:B------:R-:W-:Y:S02]  /*03c0*/  UISETP.GE.U32.AND UP0, UPT, UR8, 0x8, UPT ;  /* 0x000000080800788c */ /* 0x000fe4000bf06070 */
[----:B0-----:R-:W-:-:S04]  /*03d0*/  ULOP3.LUT UR6, UR5, 0x7, URZ, 0xc0, !UPT ;  /* 0x0000000705067892 */ /* 0x001fc8000f8ec0ff */
[----:B------:R-:W-:-:S03]  /*03e0*/  UISETP.NE.AND UP1, UPT, UR6, URZ, UPT ;  /* 0x000000ff0600728c */ /* 0x000fc6000bf25270 */
[----:B------:R-:W-:Y:S08]  /*03f0*/  BRA.U !UP0, `(.L_x_3) ;  /* 0x0000000108407547 */ /* 0x000ff0000b800000 */
[----:B------:R-:W0:Y:S01]  /*0400*/  LDC.64 R4, c[0x0][0x380] ;  /* 0x0000e000ff047b82 */ /* 0x000e220000000a00 */
[----:B------:R-:W-:-:S05]  /*0410*/  IADD3 R7, PT, PT, R3, UR4, RZ ;  /* 0x0000000403077c10 */ /* 0x000fca000fffe0ff */
[----:B0-----:R-:W-:-:S05]  /*0420*/  IMAD.WIDE R4, R7, 0x4, R4 ;  /* 0x0000000407047825 */ /* 0x001fca00078e0204 */
[----:B------:R-:W2:Y:S04]  /*0430*/  LDG.E R7, desc[UR10][R4.64] ;  /* 0x0000000a04077981 */ /* 0x000ea8000c1e1900 */
[----:B------:R-:W2:Y:S04]  /*0440*/  LDG.E R6, desc[UR10][R4.64+0x4] ;  /* 0x0000040a04067981 */ /* 0x000ea8000c1e1900 */
[----:B------:R-:W3:Y:S04]  /*0450*/  LDG.E R9, desc[UR10][R4.64+0x8] ;  /* 0x0000080a04097981 */ /* 0x000ee8000c1e1900 */
[----:B------:R-:W3:Y:S04]  /*0460*/  LDG.E R8, desc[UR10][R4.64+0xc] ;  /* 0x00000c0a04087981 */ /* 0x000ee8000c1e1900 */
[----:B------:R-:W4:Y:S04]  /*0470*/  LDG.E R11, desc[UR10][R4.64+0x10] ;  /* 0x0000100a040b7981 */ /* 0x000f28000c1e1900 */
[----:B------:R-:W4:Y:S04]  /*0480*/  LDG.E R10, desc[UR10][R4.64+0x14] ;  /* 0x0000140a040a7981 */ /* 0x000f28000c1e1900 */
[----:B------:R-:W5:Y:S04]  /*0490*/  LDG.E R13, desc[UR10][R4.64+0x18] ;  /* 0x0000180a040d7981 */ /* 0x000f68000c1e1900 */
[----:B------:R-:W5:Y:S01]  /*04a0*/  LDG.E R12, desc[UR10][R4.64+0x1c] ;  /* 0x00001c0a040c7981 */ /* 0x000f62000c1e1900 */
[----:B------:R-:W-:Y:S01]  /*04b0*/  UIADD3 UR4, UPT, UPT, UR4, 0x8, URZ ;  /* 0x0000000804047890 */ /* 0x000fe2000fffe0ff */
[----:B--2---:R-:W-:-:S04]  /*04c0*/  FMNMX3 R6, R2, R7, R6, !PT ;  /* 0x0000000702067276 */ /* 0x004fc80007800006 */
[----:B---3--:R-:W-:-:S04]  /*04d0*/  FMNMX3 R6, R6, R9, R8, !PT ;  /* 0x0000000906067276 */ /* 0x008fc80007800008 */
[----:B----4-:R-:W-:-:S04]  /*04e0*/  FMNMX3 R6, R6, R11, R10, !PT ;  /* 0x0000000b06067276 */ /* 0x010fc8000780000a */
[----:B-----5:R-:W-:-:S07]  /*04f0*/  FMNMX3 R2, R6, R13, R12, !PT ;  /* 0x0000000d06027276 */ /* 0x020fce000780000c */
.L_x_3:
[----:B------:R-:W-:Y:S05]  /*0500*/  BRA.U !UP1, `(.L_x_0) ;  /* 0x0000000109647547 */ /* 0x000fea000b800000 */
[----:B------:R-:W-:Y:S02]  /*0510*/  UISETP.GE.U32.AND UP0, UPT, UR6, 0x4, UPT ;  /* 0x000000040600788c */ /* 0x000fe4000bf06070 */
[----:B------:R-:W-:-:S04]  /*0520*/  ULOP3.LUT UR5, UR5, 0x3, URZ, 0xc0, !UPT ;  /* 0x0000000305057892 */ /* 0x000fc8000f8ec0ff */
        /* <DEDUP_REMOVED lines=8> */
[----:B------:R-:W3:Y:S01]  /*05b0*/  LDG.E R8, desc[UR10][R4.64+0xc] ;  /* 0x00000c0a04087981 */ /* 0x000ee2000c1e1900 */
[----:B------:R-:W-:Y:S01]  /*05c0*/  UIADD3 UR4, UPT, UPT, UR4, 0x4, URZ ;  /* 0x0000000404047890 */ /* 0x000fe2000fffe0ff */
[----:B--2---:R-:W-:-:S04]  /*05d0*/  FMNMX3 R2, R2, R7, R6, !PT ;  /* 0x0000000702027276 */ /* 0x004fc80007800006 */
[----:B---3--:R-:W-:-:S07]  /*05e0*/  FMNMX3 R2, R2, R9, R8, !PT ;  /* 0x0000000902027276 */ /* 0x008fce0007800008 */
.L_x_4:
[----:B------:R-:W-:Y:S05]  /*05f0*/  BRA.U !UP1, `(.L_x_0) ;  /* 0x0000000109287547 */ /* 0x000fea000b800000 */
[----:B------:R-:W0:Y:S01]  /*0600*/  LDC.64 R6, c[0x0][0x380] ;  /* 0x0000e000ff067b82 */ /* 0x000e220000000a00 */
[----:B------:R-:W-:Y:S01]  /*0610*/  IADD3 R3, PT, PT, R3, UR4, RZ ;  /* 0x0000000403037c10 */ /* 0x000fe2000fffe0ff */
[----:B------:R-:W-:-:S12]  /*0620*/  UIADD3 UR5, UPT, UPT, -UR5, URZ, URZ ;  /* 0x000000ff05057290 */ /* 0x000fd8000fffe1ff */
.L_x_5:
[----:B0-----:R-:W-:-:S06]  /*0630*/  IMAD.WIDE R4, R3, 0x4, R6 ;  /* 0x0000000403047825 */ /* 0x001fcc00078e0206 */
[----:B------:R-:W2:Y:S01]  /*0640*/  LDG.E R5, desc[UR10][R4.64] ;  /* 0x0000000a04057981 */ /* 0x000ea2000c1e1900 */
[----:B------:R-:W-:Y:S01]  /*0650*/  UIADD3 UR5, UPT, UPT, UR5, 0x1, URZ ;  /* 0x0000000105057890 */ /* 0x000fe2000fffe0ff */
[----:B------:R-:W-:-:S03]  /*0660*/  IADD3 R3, PT, PT, R3, 0x1, RZ ;  /* 0x0000000103037810 */ /* 0x000fc60007ffe0ff */
[----:B------:R-:W-:Y:S01]  /*0670*/  UISETP.NE.AND UP0, UPT, UR5, URZ, UPT ;  /* 0x000000ff0500728c */ /* 0x000fe2000bf05270 */
[----:B--2---:R-:W-:-:S08]  /*0680*/  FMNMX R2, R5, R2, !PT ;  /* 0x0000000205027209 */ /* 0x004fd00007800000 */
[----:B------:R-:W-:Y:S05]  /*0690*/  BRA.U UP0, `(.L_x_5) ;  /* 0xfffffffd00e47547 */ /* 0x000fea000b83ffff */
.L_x_0:
[----:B------:R-:W0:Y:S01]  /*06a0*/  LDCU UR5, c[0x0][0x38c] ;  /* 0x00007180ff0577ac */ /* 0x000e220008000800 */
[----:B------:R-:W-:Y:S01]  /*06b0*/  MOV R3, RZ ;  /* 0x000000ff00037202 */ /* 0x000fe20000000f00 */
[----:B0-----:R-:W-:-:S09]  /*06c0*/  UISETP.GE.AND UP0, UPT, UR5, 0x1, UPT ;  /* 0x000000010500788c */ /* 0x001fd2000bf06270 */
[----:B------:R-:W-:Y:S05]  /*06d0*/  BRA.U !UP0, `(.L_x_6) ;  /* 0x0000000d08287547 */ /* 0x000fea000b800000 */
[----:B------:R-:W-:Y:S01]  /*06e0*/  UISETP.GE.U32.AND UP1, UPT, UR5, 0x8, UPT ;  /* 0x000000080500788c */ /* 0x000fe2000bf26070 */
[----:B------:R-:W-:Y:S01]  /*06f0*/  HFMA2 R3, -RZ, RZ, 0, 0 ;  /* 0x00000000ff037431 */ /* 0x000fe200000001ff */
[----:B------:R-:W-:Y:S02]  /*0700*/  ULOP3.LUT UR9, UR5, 0x7, URZ, 0xc0, !UPT ;  /* 0x0000000705097892 */ /* 0x000fe4000f8ec0ff */
[----:B------:R-:W-:Y:S01]  /*0710*/  IMAD R4, R0, UR5, RZ ;  /* 0x0000000500047c24 */ /* 0x000fe2000f8e02ff */
[----:B------:R-:W-:Y:S01]  /*0720*/  UMOV UR4, URZ ;  /* 0x000000ff00047c82 */ /* 0x000fe20008000000 */
[----:B------:R-:W-:-:S03]  /*0730*/  UISETP.NE.AND UP0, UPT, UR9, URZ, UPT ;  /* 0x000000ff0900728c */ /* 0x000fc6000bf05270 */
[----:B------:R-:W-:Y:S08]  /*0740*/  BRA.U !UP1, `(.L_x_7) ;  /* 0x0000000509807547 */ /* 0x000ff0000b800000 */
[----:B------:R-:W0:Y:S01]  /*0750*/  LDCU.64 UR6, c[0x0][0x380] ;  /* 0x00007000ff0677ac */ /* 0x000e220008000a00 */
[----:B------:R-:W-:Y:S02]  /*0760*/  MOV R3, RZ ;  /* 0x000000ff00037202 */ /* 0x000fe40000000f00 */
[----:B------:R-:W-:Y:S01]  /*0770*/  MOV R5, R4 ;  /* 0x0000000400057202 */ /* 0x000fe20000000f00 */
[----:B------:R-:W-:-:S04]  /*0780*/  ULOP3.LUT UR4, UR5, 0x7ffffff8, URZ, 0xc0, !UPT ;  /* 0x7ffffff805047892 */ /* 0x000fc8000f8ec0ff */
[----:B------:R-:W-:Y:S02]  /*0790*/  UIADD3 UR8, UPT, UPT, -UR4, URZ, URZ ;  /* 0x000000ff04087290 */ /* 0x000fe4000fffe1ff */
[----:B0-----:R-:W-:-:S04]  /*07a0*/  UIADD3 UR5, UP1, UPT, UR6, 0x10, URZ ;  /* 0x0000001006057890 */ /* 0x001fc8000ff3e0ff */
[----:B------:R-:W-:-:S12]  /*07b0*/  UIADD3.X UR6, UPT, UPT, URZ, UR7, URZ, UP1, !UPT ;  /* 0x00000007ff067290 */ /* 0x000fd80008ffe4ff */
.L_x_8:
[----:B------:R-:W-:Y:S02]  /*07c0*/  MOV R22, UR5 ;  /* 0x0000000500167c02 */ /* 0x000fe40008000f00 */
[----:B------:R-:W-:-:S03]  /*07d0*/  MOV R23, UR6 ;  /* 0x0000000600177c02 */ /* 0x000fc60008000f00 */
[----:B------:R-:W-:-:S05]  /*07e0*/  IMAD.WIDE R22, R5, 0x4, R22 ;  /* 0x0000000405167825 */ /* 0x000fca00078e0216 */
[----:B------:R-:W2:Y:S04]  /*07f0*/  LDG.E R7, desc[UR10][R22.64+-0x10] ;  /* 0xfffff00a16077981 */ /* 0x000ea8000c1e1900 */
[----:B------:R-:W3:Y:S04]  /*0800*/  LDG.E R13, desc[UR10][R22.64+-0xc] ;  /* 0xfffff40a160d7981 */ /* 0x000ee8000c1e1900 */
[----:B------:R-:W4:Y:S04]  /*0810*/  LDG.E R21, desc[UR10][R22.64+-0x8] ;  /* 0xfffff80a16157981 */ /* 0x000f28000c1e1900 */
[----:B------:R-:W5:Y:S04]  /*0820*/  LDG.E R27, desc[UR10][R22.64+-0x4] ;  /* 0xfffffc0a161b7981 */ /* 0x000f68000c1e1900 */
[----:B------:R-:W5:Y:S04]  /*0830*/  LDG.E R11, desc[UR10][R22.64] ;  /* 0x0000000a160b7981 */ /* 0x000f68000c1e1900 */
[----:B------:R-:W5:Y:S04]  /*0840*/  LDG.E R19, desc[UR10][R22.64+0x4] ;  /* 0x0000040a16137981 */ /* 0x000f68000c1e1900 */
[----:B------:R-:W5:Y:S04]  /*0850*/  LDG.E R17, desc[UR10][R22.64+0x8] ;  /* 0x0000080a16117981 */ /* 0x000f68000c1e1900 */
[----:B------:R5:W5:Y:S01]  /*0860*/  LDG.E R15, desc[UR10][R22.64+0xc] ;  /* 0x00000c0a160f7981 */ /* 0x000b62000c1e1900 */
[----:B------:R-:W-:Y:S01]  /*0870*/  HFMA2 R10, -RZ, RZ, 3.7421875, 0 ;  /* 0x437c0000ff0a7431 */ /* 0x000fe200000001ff */
[----:B------:R-:W-:Y:S01]  /*0880*/  MOV R8, 0x3bbb989d ;  /* 0x3bbb989d00087802 */ /* 0x000fe20000000f00 */
[----:B------:R-:W-:Y:S01]  /*0890*/  UIADD3 UR8, UPT, UPT, UR8, 0x8, URZ ;  /* 0x0000000808087890 */ /* 0x000fe2000fffe0ff */
[----:B------:R-:W-:-:S03]  /*08a0*/  IADD3 R5, PT, PT, R5, 0x8, RZ ;  /* 0x0000000805057810 */ /* 0x000fc60007ffe0ff */
[----:B------:R-:W-:Y:S01]  /*08b0*/  UISETP.NE.AND UP1, UPT, UR8, URZ, UPT ;  /* 0x000000ff0800728c */ /* 0x000fe2000bf25270 */
[----:B--2---:R-:W-:-:S04]  /*08c0*/  FADD R7, R7, -R2 ;  /* 0x8000000207077221 */ /* 0x004fc80000000000 */
[----:B------:R-:W-:Y:S01]  /*08d0*/  FFMA.SAT R9, R7, R8, 0.5 ;  /* 0x3f00000007097423 */ /* 0x000fe20000002008 */
[----:B---3--:R-:W-:-:S03]  /*08e0*/  FADD R13, R13, -R2 ;  /* 0x800000020d0d7221 */ /* 0x008fc60000000000 */
[----:B------:R-:W-:Y:S01]  /*08f0*/  FFMA.RM R9, R9, R10, 12582913 ;  /* 0x4b40000109097423 */ /* 0x000fe2000000400a */
[----:B------:R-:W-:Y:S01]  /*0900*/  FFMA.SAT R25, R13, R8, 0.5 ;  /* 0x3f0000000d197423 */ /* 0x000fe20000002008 */
[--C-:B----4-:R-:W-:Y:S02]  /*0910*/  FADD R21, R21, -R2.reuse ;  /* 0x8000000215157221 */ /* 0x110fe40000000000 */
[----:B------:R-:W-:Y:S01]  /*0920*/  FADD R12, R9, -12583039 ;  /* 0xcb40007f090c7421 */ /* 0x000fe20000000000 */
[----:B-----5:R-:W-:Y:S01]  /*0930*/  FADD R23, R27, -R2 ;  /* 0x800000021b177221 */ /* 0x020fe20000000000 */
[----:B------:R-:W-:Y:S01]  /*0940*/  FFMA.RM R6, R25, R10, 12582913 ;  /* 0x4b40000119067423 */ /* 0x000fe2000000400a */
[-C--:B------:R-:W-:Y:S01]  /*0950*/  FFMA.SAT R25, R21, R8.reuse, 0.5 ;  /* 0x3f00000015197423 */ /* 0x080fe20000002008 */
[----:B------:R-:W-:Y:S01]  /*0960*/  FFMA R12, R7, 1.4426950216293334961, -R12 ;  /* 0x3fb8aa3b070c7823 */ /* 0x000fe2000000080c */
[----:B------:R-:W-:Y:S01]  /*0970*/  FFMA.SAT R27, R23, R8, 0.5 ;  /* 0x3f000000171b7423 */ /* 0x000fe20000002008 */
[----:B------:R-:W-:-:S02]  /*0980*/  FADD R14, R6, -12583039 ;  /* 0xcb40007f060e7421 */ /* 0x000fc40000000000 */
[----:B------:R-:W-:Y:S01]  /*0990*/  FFMA R12, R7, 1.925963033500011079e-08, R12 ;  /* 0x32a57060070c7823 */ /* 0x000fe2000000000c */
[-C--:B------:R-:W-:Y:S01]  /*09a0*/  FFMA.RM R7, R25, R10.reuse, 12582913 ;  /* 0x4b40000119077423 */ /* 0x080fe2000000400a */
[----:B------:R-:W-:Y:S01]  /*09b0*/  FADD R25, R11, -R2 ;  /* 0x800000020b197221 */ /* 0x000fe20000000000 */
[----:B------:R-:W-:Y:S01]  /*09c0*/  FFMA.RM R11, R27, R10, 12582913 ;  /* 0x4b4000011b0b7423 */ /* 0x000fe2000000400a */
[----:B------:R-:W-:Y:S01]  /*09d0*/  FFMA R14, R13, 1.4426950216293334961, -R14 ;  /* 0x3fb8aa3b0d0e7823 */ /* 0x000fe2000000080e */
[----:B------:R-:W-:Y:S01]  /*09e0*/  FADD R16, R7, -12583039 ;  /* 0xcb40007f07107421 */ /* 0x000fe20000000000 */
[----:B------:R-:W-:Y:S01]  /*09f0*/  FFMA.SAT R29, R25, R8, 0.5 ;  /* 0x3f000000191d7423 */ /* 0x000fe20000002008 */
[----:B------:R-:W-:Y:S01]  /*0a00*/  FADD R18, R11, -12583039 ;  /* 0xcb40007f0b127421 */ /* 0x000fe20000000000 */
[----:B------:R-:W-:Y:S01]  /*0a10*/  FFMA R13, R13, 1.925963033500011079e-08, R14 ;  /* 0x32a570600d0d7823 */ /* 0x000fe2000000000e */
[----:B------:R-:W-:Y:S01]  /*0a20*/  FADD R27, R19, -R2 ;  /* 0x80000002131b7221 */ /* 0x000fe20000000000 */
[----:B------:R-:W-:Y:S01]  /*0a30*/  FFMA.RM R14, R29, R10, 12582913 ;  /* 0x4b4000011d0e7423 */ /* 0x000fe2000000400a */
[----:B------:R-:W-:Y:S01]  /*0a40*/  FFMA R18, R23, 1.4426950216293334961, -R18 ;  /* 0x3fb8aa3b17127823 */ /* 0x000fe20000000812 */
[----:B------:R-:W0:Y:S01]  /*0a50*/  MUFU.EX2 R12, R12 ;  /* 0x0000000c000c7308 */ /* 0x000e220000000800 */
[----:B------:R-:W-:Y:S01]  /*0a60*/  FFMA R16, R21, 1.4426950216293334961, -R16 ;  /* 0x3fb8aa3b15107823 */ /* 0x000fe20000000810 */
[----:B------:R-:W-:Y:S01]  /*0a70*/  FADD R20, R14, -12583039 ;  /* 0xcb40007f0e147421 */ /* 0x000fe20000000000 */
[----:B------:R-:W-:Y:S01]  /*0a80*/  FFMA R18, R23, 1.925963033500011079e-08, R18 ;  /* 0x32a5706017127823 */ /* 0x000fe20000000012 */
[----:B------:R-:W-:Y:S01]  /*0a90*/  FFMA.SAT R19, R27, R8, 0.5 ;  /* 0x3f0000001b137423 */ /* 0x000fe20000002008 */
[----:B------:R-:W-:Y:S01]  /*0aa0*/  FADD R23, R17, -R2 ;  /* 0x8000000211177221 */ /* 0x000fe20000000000 */
[----:B------:R-:W-:Y:S01]  /*0ab0*/  FFMA R16, R21, 1.925963033500011079e-08, R16 ;  /* 0x32a5706015107823 */ /* 0x000fe20000000010 */
[----:B------:R-:W-:Y:S01]  /*0ac0*/  FFMA R20, R25, 1.4426950216293334961, -R20 ;  /* 0x3fb8aa3b19147823 */ /* 0x000fe20000000814 */
[----:B------:R-:W-:Y:S01]  /*0ad0*/  FFMA.RM R17, R19, R10, 12582913 ;  /* 0x4b40000113117423 */ /* 0x000fe2000000400a */
[----:B------:R-:W-:Y:S01]  /*0ae0*/  FFMA.SAT R29, R23, R8, 0.5 ;  /* 0x3f000000171d7423 */ /* 0x000fe20000002008 */
[----:B------:R-:W-:Y:S01]  /*0af0*/  FADD R21, R15, -R2 ;  /* 0x800000020f157221 */ /* 0x000fe20000000000 */
[----:B------:R-:W1:Y:S01]  /*0b00*/  MUFU.EX2 R13, R13 ;  /* 0x0000000d000d7308 */ /* 0x000e620000000800 */
[----:B------:R-:W-:Y:S01]  /*0b10*/  FFMA R19, R25, 1.925963033500011079e-08, R20 ;  /* 0x32a5706019137823 */ /* 0x000fe20000000014 */
[----:B------:R-:W-:Y:S01]  /*0b20*/  FADD R22, R17, -12583039 ;  /* 0xcb40007f11167421 */ /* 0x000fe20000000000 */
[----:B------:R-:W-:Y:S01]  /*0b30*/  FFMA.RM R15, R29, R10, 12582913 ;  /* 0x4b4000011d0f7423 */ /* 0x000fe2000000400a */
[----:B------:R-:W-:Y:S01]  /*0b40*/  FFMA.SAT R25, R21, R8, 0.5 ;  /* 0x3f00000015197423 */ /* 0x000fe20000002008 */
[----:B------:R-:W-:Y:S01]  /*0b50*/  SHF.L.U32 R20, R9, 0x17, RZ ;  /* 0x0000001709147819 */ /* 0x000fe200000006ff */
[----:B------:R-:W-:Y:S01]  /*0b60*/  FFMA R22, R27, 1.4426950216293334961, -R22 ;  /* 0x3fb8aa3b1b167823 */ /* 0x000fe20000000816 */
[----:B------:R-:W-:Y:S01]  /*0b70*/  FADD R24, R15, -12583039 ;  /* 0xcb40007f0f187421 */ /* 0x000fe20000000000 */
[----:B------:R-:W2:Y:S01]  /*0b80*/  MUFU.EX2 R16, R16 ;  /* 0x0000001000107308 */ /* 0x000ea20000000800 */
[----:B------:R-:W-:Y:S01]  /*0b90*/  FFMA.RM R10, R25, R10, 12582913 ;  /* 0x4b400001190a7423 */ /* 0x000fe2000000400a */
[----:B0-----:R-:W-:Y:S01]  /*0ba0*/  FFMA R12, R20, R12, R3 ;  /* 0x0000000c140c7223 */ /* 0x001fe20000000003 */
[----:B------:R-:W-:Y:S01]  /*0bb0*/  FFMA R8, R27, 1.925963033500011079e-08, R22 ;  /* 0x32a570601b087823 */ /* 0x000fe20000000016 */
[----:B------:R-:W-:Y:S01]  /*0bc0*/  FFMA R24, R23, 1.4426950216293334961, -R24 ;  /* 0x3fb8aa3b17187823 */ /* 0x000fe20000000818 */
[----:B------:R-:W-:Y:S01]  /*0bd0*/  FADD R20, R10, -12583039 ;  /* 0xcb40007f0a147421 */ /* 0x000fe20000000000 */
[----:B------:R-:W-:-:S02]  /*0be0*/  SHF.L.U32 R9, R6, 0x17, RZ ;  /* 0x0000001706097819 */ /* 0x000fc400000006ff */
[----:B------:R-:W0:Y:S01]  /*0bf0*/  MUFU.EX2 R18, R18 ;  /* 0x0000001200127308 */ /* 0x000e220000000800 */
[----:B------:R-:W-:Y:S01]  /*0c00*/  FFMA R24, R23, 1.925963033500011079e-08, R24 ;  /* 0x32a5706017187823 */ /* 0x000fe20000000018 */
[----:B------:R-:W-:Y:S01]  /*0c10*/  FFMA R20, R21, 1.4426950216293334961, -R20 ;  /* 0x3fb8aa3b15147823 */ /* 0x000fe20000000814 */
[----:B------:R-:W-:Y:S01]  /*0c20*/  SHF.L.U32 R6, R7, 0x17, RZ ;  /* 0x0000001707067819 */ /* 0x000fe200000006ff */
[----:B-1----:R-:W-:Y:S01]  /*0c30*/  FFMA R9, R9, R13, R12 ;  /* 0x0000000d09097223 */ /* 0x002fe2000000000c */
[----:B------:R-:W-:Y:S01]  /*0c40*/  SHF.L.U32 R12, R11, 0x17, RZ ;  /* 0x000000170b0c7819 */ /* 0x000fe200000006ff */
[----:B------:R-:W-:Y:S01]  /*0c50*/  FFMA R20, R21, 1.925963033500011079e-08, R20 ;  /* 0x32a5706015147823 */ /* 0x000fe20000000014 */
[----:B------:R-:W-:Y:S01]  /*0c60*/  SHF.L.U32 R3, R14, 0x17, RZ ;  /* 0x000000170e037819 */ /* 0x000fe200000006ff */
[----:B------:R-:W1:Y:S01]  /*0c70*/  MUFU.EX2 R19, R19 ;  /* 0x0000001300137308 */ /* 0x000e620000000800 */
[----:B--2---:R-:W-:Y:S01]  /*0c80*/  FFMA R9, R6, R16, R9 ;  /* 0x0000001006097223 */ /* 0x004fe20000000009 */
[----:B------:R-:W-:-:S02]  /*0c90*/  SHF.L.U32 R6, R17, 0x17, RZ ;  /* 0x0000001711067819 */ /* 0x000fc400000006ff */
[----:B------:R-:W-:-:S04]  /*0ca0*/  SHF.L.U32 R10, R10, 0x17, RZ ;  /* 0x000000170a0a7819 */ /* 0x000fc800000006ff */
[----:B------:R-:W2:Y:S01]  /*0cb0*/  MUFU.EX2 R8, R8 ;  /* 0x0000000800087308 */ /* 0x000ea20000000800 */
[----:B0-----:R-:W-:-:S07]  /*0cc0*/  FFMA R12, R12, R18, R9 ;  /* 0x000000120c0c7223 */ /* 0x001fce0000000009 */
[----:B------:R-:W0:Y:S01]  /*0cd0*/  MUFU.EX2 R24, R24 ;  /* 0x0000001800187308 */ /* 0x000e220000000800 */
[----:B-1----:R-:W-:Y:S01]  /*0ce0*/  FFMA R3, R3, R19, R12 ;  /* 0x0000001303037223 */ /* 0x002fe2000000000c */
[----:B------:R-:W-:-:S06]  /*0cf0*/  SHF.L.U32 R12, R15, 0x17, RZ ;  /* 0x000000170f0c7819 */ /* 0x000fcc00000006ff */
[----:B------:R-:W1:Y:S01]  /*0d00*/  MUFU.EX2 R20, R20 ;  /* 0x0000001400147308 */ /* 0x000e620000000800 */
[----:B--2---:R-:W-:-:S04]  /*0d10*/  FFMA R3, R6, R8, R3 ;  /* 0x0000000806037223 */ /* 0x004fc80000000003 */
[----:B0-----:R-:W-:-:S04]  /*0d20*/  FFMA R3, R12, R24, R3 ;  /* 0x000000180c037223 */ /* 0x001fc80000000003 */
[----:B-1----:R-:W-:Y:S01]  /*0d30*/  FFMA R3, R10, R20, R3 ;  /* 0x000000140a037223 */ /* 0x002fe20000000003 */
[----:B------:R-:W-:Y:S06]  /*0d40*/  BRA.U UP1, `(.L_x_8) ;  /* 0xfffffff9019c7547 */ /* 0x000fec000b83ffff */
.L_x_7:
        /* <DEDUP_REMOVED lines=10> */
[----:B------:R-:W3:Y:S04]  /*0df0*/  LDG.E R11, desc[UR10][R8.64+0x4] ;  /* 0x0000040a080b7981 */ /* 0x000ee8000c1e1900 */
[----:B------:R-:W4:Y:S04]  /*0e00*/  LDG.E R13, desc[UR10][R8.64+0x8] ;  /* 0x0000080a080d7981 */ /* 0x000f28000c1e1900 */
[----:B------:R0:W5:Y:S01]  /*0e10*/  LDG.E R15, desc[UR10][R8.64+0xc] ;  /* 0x00000c0a080f7981 */ /* 0x000162000c1e1900 */
[----:B------:R-:W-:Y:S01]  /*0e20*/  HFMA2 R14, -RZ, RZ, 3.7421875, 0 ;  /* 0x437c0000ff0e7431 */ /* 0x000fe200000001ff */
[----:B------:R-:W-:Y:S01]  /*0e30*/  MOV R12, 0x3bbb989d ;  /* 0x3bbb989d000c7802 */ /* 0x000fe20000000f00 */
[----:B------:R-:W-:Y:S01]  /*0e40*/  UIADD3 UR4, UPT, UPT, UR4, 0x4, URZ ;  /* 0x0000000404047890 */ /* 0x000fe2000fffe0ff */
[----:B--2---:R-:W-:-:S04]  /*0e50*/  FADD R7, R5, -R2 ;  /* 0x8000000205077221 */ /* 0x004fc80000000000 */
[----:B------:R-:W-:Y:S01]  /*0e60*/  FFMA.SAT R5, R7, R12, 0.5 ;  /* 0x3f00000007057423 */ /* 0x000fe2000000200c */
[----:B---3--:R-:W-:-:S03]  /*0e70*/  FADD R11, R11, -R2 ;  /* 0x800000020b0b7221 */ /* 0x008fc60000000000 */
[----:B------:R-:W-:Y:S01]  /*0e80*/  FFMA.RM R5, R5, R14, 12582913 ;  /* 0x4b40000105057423 */ /* 0x000fe2000000400e */
[----:B------:R-:W-:Y:S01]  /*0e90*/  FFMA.SAT R6, R11, R12, 0.5 ;  /* 0x3f0000000b067423 */ /* 0x000fe2000000200c */
[--C-:B----4-:R-:W-:Y:S02]  /*0ea0*/  FADD R13, R13, -R2.reuse ;  /* 0x800000020d0d7221 */ /* 0x110fe40000000000 */
[----:B------:R-:W-:Y:S01]  /*0eb0*/  FADD R10, R5, -12583039 ;  /* 0xcb40007f050a7421 */ /* 0x000fe20000000000 */
[----:B------:R-:W-:Y:S01]  /*0ec0*/  FFMA.RM R6, R6, R14, 12582913 ;  /* 0x4b40000106067423 */ /* 0x000fe2000000400e */
[----:B0-----:R-:W-:Y:S01]  /*0ed0*/  FFMA.SAT R9, R13, R12, 0.5 ;  /* 0x3f0000000d097423 */ /* 0x001fe2000000200c */
[----:B-----5:R-:W-:Y:S01]  /*0ee0*/  FADD R15, R15, -R2 ;  /* 0x800000020f0f7221 */ /* 0x020fe20000000000 */
[----:B------:R-:W-:Y:S01]  /*0ef0*/  FFMA R10, R7, 1.4426950216293334961, -R10 ;  /* 0x3fb8aa3b070a7823 */ /* 0x000fe2000000080a */
[----:B------:R-:W-:-:S03]  /*0f00*/  FADD R8, R6, -12583039 ;  /* 0xcb40007f06087421 */ /* 0x000fc60000000000 */
[----:B------:R-:W-:Y:S01]  /*0f10*/  FFMA R10, R7, 1.925963033500011079e-08, R10 ;  /* 0x32a57060070a7823 */ /* 0x000fe2000000000a */
[----:B------:R-:W-:Y:S01]  /*0f20*/  FFMA.RM R7, R9, R14, 12582913 ;  /* 0x4b40000109077423 */ /* 0x000fe2000000400e */
[----:B------:R-:W-:Y:S01]  /*0f30*/  FFMA.SAT R9, R15, R12, 0.5 ;  /* 0x3f0000000f097423 */ /* 0x000fe2000000200c */
[----:B------:R-:W-:Y:S02]  /*0f40*/  FFMA R8, R11, 1.4426950216293334961, -R8 ;  /* 0x3fb8aa3b0b087823 */ /* 0x000fe40000000808 */
[----:B------:R-:W-:Y:S01]  /*0f50*/  FADD R12, R7, -12583039 ;  /* 0xcb40007f070c7421 */ /* 0x000fe20000000000 */
[----:B------:R-:W-:Y:S01]  /*0f60*/  FFMA.RM R9, R9, R14, 12582913 ;  /* 0x4b40000109097423 */ /* 0x000fe2000000400e */
[----:B------:R-:W-:Y:S01]  /*0f70*/  FFMA R11, R11, 1.925963033500011079e-08, R8 ;  /* 0x32a570600b0b7823 */ /* 0x000fe20000000008 */
[----:B------:R-:W0:Y:S01]  /*0f80*/  MUFU.EX2 R10, R10 ;  /* 0x0000000a000a7308 */ /* 0x000e220000000800 */
[----:B------:R-:W-:Y:S01]  /*0f90*/  FFMA R12, R13, 1.4426950216293334961, -R12 ;  /* 0x3fb8aa3b0d0c7823 */ /* 0x000fe2000000080c */
[----:B------:R-:W-:-:S03]  /*0fa0*/  FADD R8, R9, -12583039 ;  /* 0xcb40007f09087421 */ /* 0x000fc60000000000 */
[----:B------:R-:W-:Y:S01]  /*0fb0*/  FFMA R12, R13, 1.925963033500011079e-08, R12 ;  /* 0x32a570600d0c7823 */ /* 0x000fe2000000000c */
[C---:B------:R-:W-:Y:S02]  /*0fc0*/  FFMA R8, R15.reuse, 1.4426950216293334961, -R8 ;  /* 0x3fb8aa3b0f087823 */ /* 0x040fe40000000808 */
[----:B------:R-:W1:Y:S02]  /*0fd0*/  MUFU.EX2 R11, R11 ;  /* 0x0000000b000b7308 */ /* 0x000e640000000800 */
[----:B------:R-:W-:Y:S01]  /*0fe0*/  FFMA R15, R15, 1.925963033500011079e-08, R8 ;  /* 0x32a570600f0f7823 */ /* 0x000fe20000000008 */
[----:B------:R-:W-:Y:S02]  /*0ff0*/  SHF.L.U32 R8, R5, 0x17, RZ ;  /* 0x0000001705087819 */ /* 0x000fe400000006ff */
[----:B------:R-:W-:Y:S02]  /*1000*/  SHF.L.U32 R5, R6, 0x17, RZ ;  /* 0x0000001706057819 */ /* 0x000fe400000006ff */
[----:B------:R-:W-:Y:S01]  /*1010*/  SHF.L.U32 R6, R7, 0x17, RZ ;  /* 0x0000001707067819 */ /* 0x000fe200000006ff */
[----:B------:R-:W2:Y:S01]  /*1020*/  MUFU.EX2 R12, R12 ;  /* 0x0000000c000c7308 */ /* 0x000ea20000000800 */
[----:B0-----:R-:W-:-:S07]  /*1030*/  FFMA R8, R8, R10, R3 ;  /* 0x0000000a08087223 */ /* 0x001fce0000000003 */
[----:B------:R-:W0:Y:S01]  /*1040*/  MUFU.EX2 R15, R15 ;  /* 0x0000000f000f7308 */ /* 0x000e220000000800 */
[----:B-1----:R-:W-:Y:S01]  /*1050*/  FFMA R5, R5, R11, R8 ;  /* 0x0000000b05057223 */ /* 0x002fe20000000008 */
[----:B------:R-:W-:-:S03]  /*1060*/  SHF.L.U32 R8, R9, 0x17, RZ ;  /* 0x0000001709087819 */ /* 0x000fc600000006ff */
[----:B--2---:R-:W-:-:S04]  /*1070*/  FFMA R5, R6, R12, R5 ;  /* 0x0000000c06057223 */ /* 0x004fc80000000005 */
[----:B0-----:R-:W-:-:S07]  /*1080*/  FFMA R3, R8, R15, R5 ;  /* 0x0000000f08037223 */ /* 0x001fce0000000005 */
.L_x_9:
[----:B------:R-:W-:Y:S05]  /*1090*/  BRA.U !UP1, `(.L_x_6) ;  /* 0x0000000109b87547 */ /* 0x000fea000b800000 */
[----:B------:R-:W-:Y:S02]  /*10a0*/  UISETP.NE.AND UP0, UPT, UR6, 0x1, UPT ;  /* 0x000000010600788c */ /* 0x000fe4000bf05270 */
[----:B------:R-:W-:-:S04]  /*10b0*/  ULOP3.LUT UR5, UR5, 0x1, URZ, 0xc0, !UPT ;  /* 0x0000000105057892 */ /* 0x000fc8000f8ec0ff */
[----:B------:R-:W-:-:S03]  /*10c0*/  UISETP.NE.U32.AND UP1, UPT, UR5, 0x1, UPT ;  /* 0x000000010500788c */ /* 0x000fc6000bf25070 */
[----:B------:R-:W-:Y:S08]  /*10d0*/  BRA.U !UP0, `(.L_x_10) ;  /* 0x0000000108687547 */ /* 0x000ff0000b800000 */
[----:B------:R-:W0:Y:S01]  /*10e0*/  LDC.64 R6, c[0x0][0x380] ;  /* 0x0000e000ff067b82 */ /* 0x000e220000000a00 */
[----:B------:R-:W-:-:S05]  /*10f0*/  IADD3 R5, PT, PT, R4, UR4, RZ ;  /* 0x0000000404057c10 */ /* 0x000fca000fffe0ff */
[----:B0-----:R-:W-:-:S05]  /*1100*/  IMAD.WIDE R6, R5, 0x4, R6 ;  /* 0x0000000405067825 */ /* 0x001fca00078e0206 */
[----:B------:R-:W2:Y:S04]  /*1110*/  LDG.E R5, desc[UR10][R6.64] ;  /* 0x0000000a06057981 */ /* 0x000ea8000c1e1900 */
[----:B------:R-:W3:Y:S01]  /*1120*/  LDG.E R11, desc[UR10][R6.64+0x4] ;  /* 0x0000040a060b7981 */ /* 0x000ee2000c1e1900 */
[----:B------:R-:W-:Y:S01]  /*1130*/  HFMA2 R10, -RZ, RZ, 3.7421875, 0 ;  /* 0x437c0000ff0a7431 */ /* 0x000fe200000001ff */
[----:B------:R-:W-:Y:S01]  /*1140*/  MOV R8, 0x3bbb989d ;  /* 0x3bbb989d00087802 */ /* 0x000fe20000000f00 */
[----:B------:R-:W-:Y:S01]  /*1150*/  UIADD3 UR4, UPT, UPT, UR4, 0x2, URZ ;  /* 0x0000000204047890 */ /* 0x000fe2000fffe0ff */
[----:B--2---:R-:W-:-:S04]  /*1160*/  FADD R5, R5, -R2 ;  /* 0x8000000205057221 */ /* 0x004fc80000000000 */
[----:B------:R-:W-:Y:S01]  /*1170*/  FFMA.SAT R9, R5, R8, 0.5 ;  /* 0x3f00000005097423 */ /* 0x000fe20000002008 */
[----:B---3--:R-:W-:-:S03]  /*1180*/  FADD R11, R11, -R2 ;  /* 0x800000020b0b7221 */ /* 0x008fc60000000000 */
[----:B------:R-:W-:Y:S01]  /*1190*/  FFMA.RM R9, R9, R10, 12582913 ;  /* 0x4b40000109097423 */ /* 0x000fe2000000400a */
[----:B------:R-:W-:-:S03]  /*11a0*/  FFMA.SAT R13, R11, R8, 0.5 ;  /* 0x3f0000000b0d7423 */ /* 0x000fc60000002008 */
[----:B------:R-:W-:Y:S01]  /*11b0*/  FADD R8, R9, -12583039 ;  /* 0xcb40007f09087421 */ /* 0x000fe20000000000 */
[----:B------:R-:W-:-:S03]  /*11c0*/  FFMA.RM R13, R13, R10, 12582913 ;  /* 0x4b4000010d0d7423 */ /* 0x000fc6000000400a */
[----:B------:R-:W-:Y:S01]  /*11d0*/  FFMA R8, R5, 1.4426950216293334961, -R8 ;  /* 0x3fb8aa3b05087823 */ /* 0x000fe20000000808 */
[C---:B------:R-:W-:Y:S01]  /*11e0*/  FADD R6, R13.reuse, -12583039 ;  /* 0xcb40007f0d067421 */ /* 0x040fe20000000000 */
[----:B------:R-:W-:Y:S02]  /*11f0*/  SHF.L.U32 R10, R13, 0x17, RZ ;  /* 0x000000170d0a7819 */ /* 0x000fe400000006ff */
[----:B------:R-:W-:Y:S01]  /*1200*/  FFMA R8, R5, 1.925963033500011079e-08, R8 ;  /* 0x32a5706005087823 */ /* 0x000fe20000000008 */
[----:B------:R-:W-:-:S04]  /*1210*/  FFMA R6, R11, 1.4426950216293334961, -R6 ;  /* 0x3fb8aa3b0b067823 */ /* 0x000fc80000000806 */
[----:B------:R-:W-:Y:S01]  /*1220*/  FFMA R11, R11, 1.925963033500011079e-08, R6 ;  /* 0x32a570600b0b7823 */ /* 0x000fe20000000006 */
[----:B------:R-:W0:Y:S01]  /*1230*/  MUFU.EX2 R8, R8 ;  /* 0x0000000800087308 */ /* 0x000e220000000800 */
[----:B------:R-:W-:-:S07]  /*1240*/  SHF.L.U32 R6, R9, 0x17, RZ ;  /* 0x0000001709067819 */ /* 0x000fce00000006ff */
[----:B------:R-:W1:Y:S01]  /*1250*/  MUFU.EX2 R11, R11 ;  /* 0x0000000b000b7308 */ /* 0x000e620000000800 */
[----:B0-----:R-:W-:-:S04]  /*1260*/  FFMA R3, R6, R8, R3 ;  /* 0x0000000806037223 */ /* 0x001fc80000000003 */
[----:B-1----:R-:W-:-:S07]  /*1270*/  FFMA R3, R10, R11, R3 ;  /* 0x0000000b0a037223 */ /* 0x002fce0000000003 */
.L_x_10:
[----:B------:R-:W-:Y:S05]  /*1280*/  BRA.U UP1, `(.L_x_6) ;  /* 0x00000001013c7547 */ /* 0x000fea000b800000 */
[----:B------:R-:W0:Y:S01]  /*1290*/  LDC.64 R6, c[0x0][0x380] ;  /* 0x0000e000ff067b82 */ /* 0x000e220000000a00 */
[----:B------:R-:W-:-:S05]  /*12a0*/  IADD3 R5, PT, PT, R4, UR4, RZ ;  /* 0x0000000404057c10 */ /* 0x000fca000fffe0ff */
[----:B0-----:R-:W-:-:S06]  /*12b0*/  IMAD.WIDE R4, R5, 0x4, R6 ;  /* 0x0000000405047825 */ /* 0x001fcc00078e0206 */
[----:B------:R-:W2:Y:S01]  /*12c0*/  LDG.E R5, desc[UR10][R4.64] ;  /* 0x0000000a04057981 */ /* 0x000ea2000c1e1900 */
[----:B------:R-:W-:Y:S01]  /*12d0*/  HFMA2 R8, -RZ, RZ, 3.7421875, 0 ;  /* 0x437c0000ff087431 */ /* 0x000fe200000001ff */
[----:B------:R-:W-:Y:S01]  /*12e0*/  MOV R7, 0x3bbb989d ;  /* 0x3bbb989d00077802 */ /* 0x000fe20000000f00 */
[----:B--2---:R-:W-:-:S04]  /*12f0*/  FADD R6, R5, -R2 ;  /* 0x8000000205067221 */ /* 0x004fc80000000000 */
[----:B------:R-:W-:-:S04]  /*1300*/  FFMA.SAT R7, R6, R7, 0.5 ;  /* 0x3f00000006077423 */ /* 0x000fc80000002007 */
[----:B------:R-:W-:-:S04]  /*1310*/  FFMA.RM R7, R7, R8, 12582913 ;  /* 0x4b40000107077423 */ /* 0x000fc80000004008 */
[----:B------:R-:W-:-:S04]  /*1320*/  FADD R9, R7, -12583039 ;  /* 0xcb40007f07097421 */ /* 0x000fc80000000000 */
[----:B------:R-:W-:-:S04]  /*1330*/  FFMA R9, R6, 1.4426950216293334961, -R9 ;  /* 0x3fb8aa3b06097823 */ /* 0x000fc80000000809 */
[----:B------:R-:W-:Y:S01]  /*1340*/  FFMA R9, R6, 1.925963033500011079e-08, R9 ;  /* 0x32a5706006097823 */ /* 0x000fe20000000009 */
[----:B------:R-:W-:-:S05]  /*1350*/  SHF.L.U32 R6, R7, 0x17, RZ ;  /* 0x0000001707067819 */ /* 0x000fca00000006ff */
[----:B------:R-:W0:Y:S02]  /*1360*/  MUFU.EX2 R9, R9 ;  /* 0x0000000900097308 */ /* 0x000e240000000800 */
[----:B0-----:R-:W-:-:S07]  /*1370*/  FFMA R3, R6, R9, R3 ;  /* 0x0000000906037223 */ /* 0x001fce0000000003 */
.L_x_6:
[----:B------:R-:W0:Y:S02]  /*1380*/  LDC R5, c[0x0][0x38c] ;  /* 0x0000e300ff057b82 */ /* 0x000e240000000800 */
[----:B0-----:R-:W-:-:S13]  /*1390*/  ISETP.GE.AND P0, PT, R5, 0x1, PT ;  /* 0x000000010500780c */ /* 0x001fda0003f06270 */
[----:B------:R-:W-:Y:S05]  /*13a0*/  @!P0 EXIT ;  /* 0x000000000000894d */ /* 0x000fea0003800000 */
[C---:B------:R-:W-:Y:S01]  /*13b0*/  ISETP.GE.U32.AND P0, PT, R5.reuse, 0x8, PT ;  /* 0x000000080500780c */ /* 0x040fe20003f06070 */
[----:B------:R-:W-:Y:S01]  /*13c0*/  IMAD R6, R0, R5, RZ ;  /* 0x0000000500067224 */ /* 0x000fe200078e02ff */
[----:B------:R-:W-:Y:S02]  /*13d0*/  LOP3.LUT R17, R5, 0x7, RZ, 0xc0, !PT ;  /* 0x0000000705117812 */ /* 0x000fe400078ec0ff */
[----:B------:R-:W-:-:S09]  /*13e0*/  MOV R7, RZ ;  /* 0x000000ff00077202 */ /* 0x000fd20000000f00 */
[----:B------:R-:W-:Y:S05]  /*13f0*/  @!P0 BRA `(.L_x_11) ;  /* 0x0000000c00808947 */ /* 0x000fea0003800000 */
[----:B------:R-:W0:Y:S01]  /*1400*/  LDCU.64 UR4, c[0x0][0x380] ;  /* 0x00007000ff0477ac */ /* 0x000e220008000a00 */
[----:B------:R-:W-:Y:S02]  /*1410*/  LOP3.LUT R7, R5, 0x7ffffff8, RZ, 0xc0, !PT ;  /* 0x7ffffff805077812 */ /* 0x000fe400078ec0ff */
[----:B------:R-:W-:Y:S02]  /*1420*/  MOV R8, R6 ;  /* 0x0000000600087202 */ /* 0x000fe40000000f00 */
[----:B------:R-:W-:Y:S01]  /*1430*/  IADD3 R9, PT, PT, -R7, RZ, RZ ;  /* 0x000000ff07097210 */ /* 0x000fe20007ffe1ff */
[----:B0-----:R-:W-:-:S04]  /*1440*/  UIADD3 UR4, UP0, UPT, UR4, 0x10, URZ ;  /* 0x0000001004047890 */ /* 0x001fc8000ff1e0ff */
[----:B------:R-:W-:-:S12]  /*1450*/  UIADD3.X UR5, UPT, UPT, URZ, UR5, URZ, UP0, !UPT ;  /* 0x00000005ff057290 */ /* 0x000fd800087fe4ff */
.L_x_28:
[----:B0-----:R-:W-:Y:S02]  /*1460*/  MOV R4, UR4 ;  /* 0x0000000400047c02 */ /* 0x001fe40008000f00 */
[----:B------:R-:W-:-:S03]  /*1470*/  MOV R5, UR5 ;  /* 0x0000000500057c02 */ /* 0x000fc60008000f00 */
[----:B------:R-:W-:-:S05]  /*1480*/  IMAD.WIDE R4, R8, 0x4, R4 ;  /* 0x0000000408047825 */ /* 0x000fca00078e0204 */
[----:B------:R-:W2:Y:S01]  /*1490*/  LDG.E R11, desc[UR10][R4.64+-0x10] ;  /* 0xfffff00a040b7981 */ /* 0x000ea2000c1e1900 */
[----:B------:R-:W-:Y:S01]  /*14a0*/  HFMA2 R0, -RZ, RZ, 0.96630859375, -0.0022525787353515625 ;  /* 0x3bbb989dff007431 */ /* 0x000fe200000001ff */
[----:B------:R-:W-:Y:S01]  /*14b0*/  MOV R13, 0x437c0000 ;  /* 0x437c0000000d7802 */ /* 0x000fe20000000f00 */
[----:B------:R-:W0:Y:S01]  /*14c0*/  MUFU.RCP R12, R3 ;  /* 0x00000003000c7308 */ /* 0x000e220000001000 */
[----:B------:R-:W-:Y:S01]  /*14d0*/  IADD3 R9, PT, PT, R9, 0x8, RZ ;  /* 0x0000000809097810 */ /* 0x000fe20007ffe0ff */
[----:B------:R-:W-:Y:S03]  /*14e0*/  BSSY.RECONVERGENT B2, `(.L_x_12) ;  /* 0x0000015000027945 */ /* 0x000fe60003800200 */
[----:B------:R-:W-:Y:S01]  /*14f0*/  ISETP.NE.AND P2, PT, R9, RZ, PT ;  /* 0x000000ff0900720c */ /* 0x000fe20003f45270 */
[----:B--2---:R-:W-:-:S04]  /*1500*/  FADD R11, R11, -R2 ;  /* 0x800000020b0b7221 */ /* 0x004fc80000000000 */
[----:B------:R-:W-:-:S04]  /*1510*/  FFMA.SAT R0, R11, R0, 0.5 ;  /* 0x3f0000000b007423 */ /* 0x000fc80000002000 */
[----:B------:R-:W-:Y:S01]  /*1520*/  FFMA.RM R0, R0, R13, 12582913 ;  /* 0x4b40000100007423 */ /* 0x000fe2000000400d */
[----:B0-----:R-:W-:-:S03]  /*1530*/  FFMA R13, R12, -R3, 1 ;  /* 0x3f8000000c0d7423 */ /* 0x001fc60000000803 */
[C---:B------:R-:W-:Y:S01]  /*1540*/  FADD R10, R0.reuse, -12583039 ;  /* 0xcb40007f000a7421 */ /* 0x040fe20000000000 */
[----:B------:R-:W-:Y:S01]  /*1550*/  SHF.L.U32 R0, R0, 0x17, RZ ;  /* 0x0000001700007819 */ /* 0x000fe200000006ff */
[----:B------:R-:W-:Y:S02]  /*1560*/  FFMA R13, R12, R13, R12 ;  /* 0x0000000d0c0d7223 */ /* 0x000fe4000000000c */
[----:B------:R-:W-:-:S04]  /*1570*/  FFMA R10, R11, 1.4426950216293334961, -R10 ;  /* 0x3fb8aa3b0b0a7823 */ /* 0x000fc8000000080a */
[----:B------:R-:W-:-:S04]  /*1580*/  FFMA R10, R11, 1.925963033500011079e-08, R10 ;  /* 0x32a570600b0a7823 */ /* 0x000fc8000000000a */
[----:B------:R-:W0:Y:S02]  /*1590*/  MUFU.EX2 R11, R10 ;  /* 0x0000000a000b7308 */ /* 0x000e240000000800 */
[----:B0-----:R-:W-:-:S06]  /*15a0*/  FMUL R0, R0, R11 ;  /* 0x0000000b00007220 */ /* 0x001fcc0000400000 */
[----:B------:R-:W0:Y:S01]  /*15b0*/  FCHK P0, R0, R3 ;  /* 0x0000000300007302 */ /* 0x000e220000000000 */
[----:B------:R-:W-:-:S04]  /*15c0*/  FFMA R12, R0, R13, RZ ;  /* 0x0000000d000c7223 */ /* 0x000fc800000000ff */
[----:B------:R-:W-:-:S04]  /*15d0*/  FFMA R11, R12, -R3, R0 ;  /* 0x800000030c0b7223 */ /* 0x000fc80000000000 */
[----:B------:R-:W-:Y:S01]  /*15e0*/  FFMA R11, R13, R11, R12 ;  /* 0x0000000b0d0b7223 */ /* 0x000fe2000000000c */
[----:B0-----:R-:W-:Y:S06]  /*15f0*/  @!P0 BRA `(.L_x_13) ;  /* 0x00000000000c8947 */ /* 0x001fec0003800000 */
[----:B------:R-:W-:-:S07]  /*1600*/  MOV R10, 0x1620 ;  /* 0x00001620000a7802 */ /* 0x000fce0000000f00 */
[----:B------:R-:W-:Y:S05]  /*1610*/  CALL.REL.NOINC `($__internal_0_$__cuda_sm3x_div_rn_noftz_f32_slowpath) ;  /* 0x0000001800547944 */ /* 0x000fea0003c00000 */
[----:B------:R-:W-:-:S07]  /*1620*/  MOV R11, R13 ;  /* 0x0000000d000b7202 */ /* 0x000fce0000000f00 */
.L_x_13:
[----:B------:R-:W-:Y:S05]  /*1630*/  BSYNC.RECONVERGENT B2 ;  /* 0x0000000000027941 */ /* 0x000fea0003800200 */
.L_x_12:
[----:B------:R-:W2:Y:S01]  /*1640*/  LDG.E R13, desc[UR10][R4.64+-0xc] ;  /* 0xfffff40a040d7981 */ /* 0x000ea2000c1e1900 */
[----:B------:R-:W-:Y:S01]  /*1650*/  HFMA2 R0, -RZ, RZ, 0.96630859375, -0.0022525787353515625 ;  /* 0x3bbb989dff007431 */ /* 0x000fe200000001ff */
[----:B------:R-:W-:Y:S01]  /*1660*/  MOV R15, 0x437c0000 ;  /* 0x437c0000000f7802 */ /* 0x000fe20000000f00 */
[----:B------:R-:W0:Y:S01]  /*1670*/  MUFU.RCP R12, R3 ;  /* 0x00000003000c7308 */ /* 0x000e220000001000 */
[----:B------:R1:W-:Y:S01]  /*1680*/  STG.E desc[UR10][R4.64+-0x10], R11 ;  /* 0xfffff00b04007986 */ /* 0x0003e2000c10190a */
[----:B------:R-:W-:Y:S01]  /*1690*/  BSSY.RECONVERGENT B2, `(.L_x_14) ;  /* 0x0000014000027945 */ /* 0x000fe20003800200 */
[----:B0-----:R-:W-:Y:S01]  /*16a0*/  FFMA R19, R12, -R3, 1 ;  /* 0x3f8000000c137423 */ /* 0x001fe20000000803 */
[----:B--2---:R-:W-:-:S04]  /*16b0*/  FADD R13, R13, -R2 ;  /* 0x800000020d0d7221 */ /* 0x004fc80000000000 */
[----:B------:R-:W-:-:S04]  /*16c0*/  FFMA.SAT R0, R13, R0, 0.5 ;  /* 0x3f0000000d007423 */ /* 0x000fc80000002000 */
[----:B------:R-:W-:-:S04]  /*16d0*/  FFMA.RM R0, R0, R15, 12582913 ;  /* 0x4b40000100007423 */ /* 0x000fc8000000400f */
[C---:B------:R-:W-:Y:S01]  /*16e0*/  FADD R10, R0.reuse, -12583039 ;  /* 0xcb40007f000a7421 */ /* 0x040fe20000000000 */
[----:B------:R-:W-:-:S03]  /*16f0*/  SHF.L.U32 R0, R0, 0x17, RZ ;  /* 0x0000001700007819 */ /* 0x000fc600000006ff */
[----:B------:R-:W-:-:S04]  /*1700*/  FFMA R10, R13, 1.4426950216293334961, -R10 ;  /* 0x3fb8aa3b0d0a7823 */ /* 0x000fc8000000080a */
[----:B------:R-:W-:-:S04]  /*1710*/  FFMA R10, R13, 1.925963033500011079e-08, R10 ;  /* 0x32a570600d0a7823 */ /* 0x000fc8000000000a */
[----:B------:R-:W0:Y:S02]  /*1720*/  MUFU.EX2 R13, R10 ;  /* 0x0000000a000d7308 */ /* 0x000e240000000800 */
[----:B0-----:R-:W-:Y:S01]  /*1730*/  FMUL R15, R0, R13 ;  /* 0x0000000d000f7220 */ /* 0x001fe20000400000 */
[----:B------:R-:W-:-:S05]  /*1740*/  FFMA R0, R12, R19, R12 ;  /* 0x000000130c007223 */ /* 0x000fca000000000c */
[----:B------:R-:W0:Y:S01]  /*1750*/  FCHK P0, R15, R3 ;  /* 0x000000030f007302 */ /* 0x000e220000000000 */
[----:B------:R-:W-:-:S04]  /*1760*/  FFMA R12, R0, R15, RZ ;  /* 0x0000000f000c7223 */ /* 0x000fc800000000ff */
[----:B------:R-:W-:-:S04]  /*1770*/  FFMA R13, R12, -R3, R15 ;  /* 0x800000030c0d7223 */ /* 0x000fc8000000000f */
[----:B------:R-:W-:Y:S01]  /*1780*/  FFMA R13, R0, R13, R12 ;  /* 0x0000000d000d7223 */ /* 0x000fe2000000000c */
[----:B01----:R-:W-:Y:S06]  /*1790*/  @!P0 BRA `(.L_x_15) ;  /* 0x00000000000c8947 */ /* 0x003fec0003800000 */
[----:B------:R-:W-:Y:S02]  /*17a0*/  MOV R0, R15 ;  /* 0x0000000f00007202 */ /* 0x000fe40000000f00 */
[----:B------:R-:W-:-:S07]  /*17b0*/  MOV R10, 0x17d0 ;  /* 0x000017d0000a7802 */ /* 0x000fce0000000f00 */
[----:B------:R-:W-:Y:S05]  /*17c0*/  CALL.REL.NOINC `($__internal_0_$__cuda_sm3x_div_rn_noftz_f32_slowpath) ;  /* 0x0000001400e87944 */ /* 0x000fea0003c00000 */
.L_x_15:
[----:B------:R-:W-:Y:S05]  /*17d0*/  BSYNC.RECONVERGENT B2 ;  /* 0x0000000000027941 */ /* 0x000fea0003800200 */
.L_x_14:
[----:B------:R-:W2:Y:S01]  /*17e0*/  LDG.E R11, desc[UR10][R4.64+-0x8] ;  /* 0xfffff80a040b7981 */ /* 0x000ea2000c1e1900 */
[----:B------:R-:W-:Y:S01]  /*17f0*/  HFMA2 R0, -RZ, RZ, 0.96630859375, -0.0022525787353515625 ;  /* 0x3bbb989dff007431 */ /* 0x000fe200000001ff */
[----:B------:R-:W-:Y:S01]  /*1800*/  MOV R15, 0x437c0000 ;  /* 0x437c0000000f7802 */ /* 0x000fe20000000f00 */
[----:B------:R-:W0:Y:S01]  /*1810*/  MUFU.RCP R12, R3 ;  /* 0x00000003000c7308 */ /* 0x000e220000001000 */
[----:B------:R1:W-:Y:S01]  /*1820*/  STG.E desc[UR10][R4.64+-0xc], R13 ;  /* 0xfffff40d04007986 */ /* 0x0003e2000c10190a */
[----:B------:R-:W-:Y:S01]  /*1830*/  BSSY.RECONVERGENT B2, `(.L_x_16) ;  /* 0x0000015000027945 */ /* 0x000fe20003800200 */
[----:B--2---:R-:W-:-:S04]  /*1840*/  FADD R11, R11, -R2 ;  /* 0x800000020b0b7221 */ /* 0x004fc80000000000 */
[----:B------:R-:W-:-:S04]  /*1850*/  FFMA.SAT R0, R11, R0, 0.5 ;  /* 0x3f0000000b007423 */ /* 0x000fc80000002000 */
[----:B------:R-:W-:Y:S01]  /*1860*/  FFMA.RM R0, R0, R15, 12582913 ;  /* 0x4b40000100007423 */ /* 0x000fe2000000400f */
[----:B0-----:R-:W-:-:S03]  /*1870*/  FFMA R15, R12, -R3, 1 ;  /* 0x3f8000000c0f7423 */ /* 0x001fc60000000803 */
        /* <DEDUP_REMOVED lines=15> */
[----:B------:R-:W-:-:S07]  /*1970*/  MOV R11, R13 ;  /* 0x0000000d000b7202 */ /* 0x000fce0000000f00 */
.L_x_17:
[----:B------:R-:W-:Y:S05]  /*1980*/  BSYNC.RECONVERGENT B2 ;  /* 0x0000000000027941 */ /* 0x000fea0003800200 */
.L_x_16:
        /* <DEDUP_REMOVED lines=25> */
.L_x_19:
[----:B------:R-:W-:Y:S05]  /*1b20*/  BSYNC.RECONVERGENT B2 ;  /* 0x0000000000027941 */ /* 0x000fea0003800200 */
.L_x_18:
        /* <DEDUP_REMOVED lines=26> */
.L_x_21:
[----:B------:R-:W-:Y:S05]  /*1cd0*/  BSYNC.RECONVERGENT B2 ;  /* 0x0000000000027941 */ /* 0x000fea0003800200 */
.L_x_20:
        /* <DEDUP_REMOVED lines=25> */
.L_x_23:
[----:B------:R-:W-:Y:S05]  /*1e70*/  BSYNC.RECONVERGENT B2 ;  /* 0x0000000000027941 */ /* 0x000fea0003800200 */
.L_x_22:
        /* <DEDUP_REMOVED lines=26> */
.L_x_25:
[----:B------:R-:W-:Y:S05]  /*2020*/  BSYNC.RECONVERGENT B2 ;  /* 0x0000000000027941 */ /* 0x000fea0003800200 */
.L_x_24:
        /* <DEDUP_REMOVED lines=25> */
.L_x_27:
[----:B------:R-:W-:Y:S05]  /*21c0*/  BSYNC.RECONVERGENT B2 ;  /* 0x0000000000027941 */ /* 0x000fea0003800200 */
.L_x_26:
[----:B------:R0:W-:Y:S01]  /*21d0*/  STG.E desc[UR10][R4.64+0xc], R13 ;  /* 0x00000c0d04007986 */ /* 0x0001e2000c10190a */
[----:B------:R-:W-:Y:S01]  /*21e0*/  IADD3 R8, PT, PT, R8, 0x8, RZ ;  /* 0x0000000808087810 */ /* 0x000fe20007ffe0ff */
[----:B------:R-:W-:Y:S06]  /*21f0*/  @P2 BRA `(.L_x_28) ;  /* 0xfffffff000982947 */ /* 0x000fec000383ffff */
.L_x_11:
[----:B------:R-:W-:-:S13]  /*2200*/  ISETP.NE.AND P0, PT, R17, RZ, PT ;  /* 0x000000ff1100720c */ /* 0x000fda0003f05270 */
[----:B------:R-:W-:Y:S05]  /*2210*/  @!P0 EXIT ;  /* 0x000000000000894d */ /* 0x000fea0003800000 */
[----:B------:R-:W1:Y:S01]  /*2220*/  LDCU UR4, c[0x0][0x38c] ;  /* 0x00007180ff0477ac */ /* 0x000e620008000800 */
[----:B------:R-:W-:Y:S01]  /*2230*/  ISETP.GE.U32.AND P0, PT, R17, 0x4, PT ;  /* 0x000000041100780c */ /* 0x000fe20003f06070 */
[----:B-1----:R-:W-:-:S12]  /*2240*/  ULOP3.LUT UR4, UR4, 0x3, URZ, 0xc0, !UPT ;  /* 0x0000000304047892 */ /* 0x002fd8000f8ec0ff */
[----:B------:R-:W-:Y:S05]  /*2250*/  @!P0 BRA `(.L_x_29) ;  /* 0x0000000400c08947 */ /* 0x000fea0003800000 */
[----:B0-----:R-:W0:Y:S01]  /*2260*/  LDC.64 R4, c[0x0][0x380] ;  /* 0x0000e000ff047b82 */ /* 0x001e220000000a00 */
[----:B------:R-:W-:-:S05]  /*2270*/  IADD3 R9, PT, PT, R6, R7, RZ ;  /* 0x0000000706097210 */ /* 0x000fca0007ffe0ff */
[----:B0-----:R-:W-:-:S05]  /*2280*/  IMAD.WIDE R4, R9, 0x4, R4 ;  /* 0x0000000409047825 */ /* 0x001fca00078e0204 */
[----:B------:R-:W2:Y:S01]  /*2290*/  LDG.E R9, desc[UR10][R4.64] ;  /* 0x0000000a04097981 */ /* 0x000ea2000c1e1900 */
[----:B------:R-:W-:Y:S01]  /*22a0*/  HFMA2 R0, -RZ, RZ, 0.96630859375, -0.0022525787353515625 ;  /* 0x3bbb989dff007431 */ /* 0x000fe200000001ff */
[----:B------:R-:W-:Y:S01]  /*22b0*/  MOV R11, 0x437c0000 ;  /* 0x437c0000000b7802 */ /* 0x000fe20000000f00 */
[----:B------:R-:W0:Y:S01]  /*22c0*/  MUFU.RCP R10, R3 ;  /* 0x00000003000a7308 */ /* 0x000e220000001000 */
        /* <DEDUP_REMOVED lines=16> */
[----:B0-----:R-:W-:Y:S06]  /*23d0*/  @!P0 BRA `(.L_x_31) ;  /* 0x0000000000108947 */ /* 0x001fec0003800000 */
[----:B------:R-:W-:Y:S02]  /*23e0*/  MOV R0, R12 ;  /* 0x0000000c00007202 */ /* 0x000fe40000000f00 */
[----:B------:R-:W-:-:S07]  /*23f0*/  MOV R10, 0x2410 ;  /* 0x00002410000a7802 */ /* 0x000fce0000000f00 */
[----:B------:R-:W-:Y:S05]  /*2400*/  CALL.REL.NOINC `($__internal_0_$__cuda_sm3x_div_rn_noftz_f32_slowpath) ;  /* 0x0000000800d87944 */ /* 0x000fea0003c00000 */
[----:B------:R-:W-:-:S07]  /*2410*/  MOV R9, R13 ;  /* 0x0000000d00097202 */ /* 0x000fce0000000f00 */
.L_x_31:
[----:B------:R-:W-:Y:S05]  /*2420*/  BSYNC.RECONVERGENT B2 ;  /* 0x0000000000027941 */ /* 0x000fea0003800200 */
.L_x_30:
        /* <DEDUP_REMOVED lines=26> */
.L_x_33:
[----:B------:R-:W-:Y:S05]  /*25d0*/  BSYNC.RECONVERGENT B2 ;  /* 0x0000000000027941 */ /* 0x000fea0003800200 */
.L_x_32:
        /* <DEDUP_REMOVED lines=26> */
.L_x_35:
[----:B------:R-:W-:Y:S05]  /*2780*/  BSYNC.RECONVERGENT B2 ;  /* 0x0000000000027941 */ /* 0x000fea0003800200 */
.L_x_34:
        /* <DEDUP_REMOVED lines=26> */
.L_x_37:
[----:B------:R-:W-:Y:S05]  /*2930*/  BSYNC.RECONVERGENT B2 ;  /* 0x0000000000027941 */ /* 0x000fea0003800200 */
.L_x_36:
[----:B------:R1:W-:Y:S01]  /*2940*/  STG.E desc[UR10][R4.64+0xc], R11 ;  /* 0x00000c0b04007986 */ /* 0x0003e2000c10190a */
[----:B------:R-:W-:-:S07]  /*2950*/  IADD3 R7, PT, PT, R7, 0x4, RZ ;  /* 0x0000000407077810 */ /* 0x000fce0007ffe0ff */
.L_x_29:
[----:B------:R-:W-:-:S13]  /*2960*/  ISETP.NE.AND P0, PT, RZ, UR4, PT ;  /* 0x00000004ff007c0c */ /* 0x000fda000bf05270 */
[----:B------:R-:W-:Y:S05]  /*2970*/  @!P0 EXIT ;  /* 0x000000000000894d */ /* 0x000fea0003800000 */
[----:B------:R-:W-:-:S09]  /*2980*/  UISETP.NE.AND UP0, UPT, UR4, 0x1, UPT ;  /* 0x000000010400788c */ /* 0x000fd2000bf05270 */
[----:B------:R-:W-:Y:S05]  /*2990*/  BRA.U !UP0, `(.L_x_38) ;  /* 0x0000000108e87547 */ /* 0x000fea000b800000 */
[----:B01----:R-:W0:Y:S01]  /*29a0*/  LDC.64 R4, c[0x0][0x380] ;  /* 0x0000e000ff047b82 */ /* 0x003e220000000a00 */
        /* <DEDUP_REMOVED lines=27> */
.L_x_40:
[----:B------:R-:W-:Y:S05]  /*2b60*/  BSYNC.RECONVERGENT B2 ;  /* 0x0000000000027941 */ /* 0x000fea0003800200 */
.L_x_39:
        /* <DEDUP_REMOVED lines=26> */
.L_x_42:
[----:B------:R-:W-:Y:S05]  /*2d10*/  BSYNC.RECONVERGENT B2 ;  /* 0x0000000000027941 */ /* 0x000fea0003800200 */
.L_x_41:
[----:B------:R2:W-:Y:S01]  /*2d20*/  STG.E desc[UR10][R4.64+0x4], R11 ;  /* 0x0000040b04007986 */ /* 0x0005e2000c10190a */
[----:B------:R-:W-:-:S07]  /*2d30*/  IADD3 R7, PT, PT, R7, 0x2, RZ ;  /* 0x0000000207077810 */ /* 0x000fce0007ffe0ff */
.L_x_38:
[----:B------:R-:W3:Y:S02]  /*2d40*/  LDC R0, c[0x0][0x38c] ;  /* 0x0000e300ff007b82 */ /* 0x000ee40000000800 */
[----:B---3--:R-:W-:-:S04]  /*2d50*/  LOP3.LUT R0, R0, 0x1, RZ, 0xc0, !PT ;  /* 0x0000000100007812 */ /* 0x008fc800078ec0ff */
[----:B------:R-:W-:-:S13]  /*2d60*/  ISETP.NE.U32.AND P0, PT, R0, 0x1, PT ;  /* 0x000000010000780c */ /* 0x000fda0003f05070 */
[----:B------:R-:W-:Y:S05]  /*2d70*/  @P0 EXIT ;  /* 0x000000000000094d */ /* 0x000fea0003800000 */
[----:B012---:R-:W0:Y:S01]  /*2d80*/  LDC.64 R4, c[0x0][0x380] ;  /* 0x0000e000ff047b82 */ /* 0x007e220000000a00 */
[----:B------:R-:W-:-:S05]  /*2d90*/  IADD3 R7, PT, PT, R6, R7, RZ ;  /* 0x0000000706077210 */ /* 0x000fca0007ffe0ff */
[----:B0-----:R-:W-:-:S05]  /*2da0*/  IMAD.WIDE R4, R7, 0x4, R4 ;  /* 0x0000000407047825 */ /* 0x001fca00078e0204 */
[----:B------:R-:W2:Y:S01]  /*2db0*/  LDG.E R7, desc[UR10][R4.64] ;  /* 0x0000000a04077981 */ /* 0x000ea2000c1e1900 */
[----:B------:R-:W-:Y:S01]  /*2dc0*/  HFMA2 R0, -RZ, RZ, 0.96630859375, -0.0022525787353515625 ;  /* 0x3bbb989dff007431 */ /* 0x000fe200000001ff */
[----:B------:R-:W-:Y:S01]  /*2dd0*/  MOV R9, 0x437c0000 ;  /* 0x437c000000097802 */ /* 0x000fe20000000f00 */
[----:B------:R-:W0:Y:S01]  /*2de0*/  MUFU.RCP R6, R3 ;  /* 0x0000000300067308 */ /* 0x000e220000001000 */
        /* <DEDUP_REMOVED lines=21> */
.L_x_44:
[----:B------:R-:W-:Y:S05]  /*2f40*/  BSYNC.RECONVERGENT B2 ;  /* 0x0000000000027941 */ /* 0x000fea0003800200 */
.L_x_43:
[----:B------:R-:W-:Y:S01]  /*2f50*/  STG.E desc[UR10][R4.64], R7 ;  /* 0x0000000704007986 */ /* 0x000fe2000c10190a */
[----:B------:R-:W-:Y:S05]  /*2f60*/  EXIT ;  /* 0x000000000000794d */ /* 0x000fea0003800000 */
        .weak           $__internal_0_$__cuda_sm3x_div_rn_noftz_f32_slowpath
        .type           $__internal_0_$__cuda_sm3x_div_rn_noftz_f32_slowpath,@function
        .size           $__internal_0_$__cuda_sm3x_div_rn_noftz_f32_slowpath,(.L_x_57 - $__internal_0_$__cuda_sm3x_div_rn_noftz_f32_slowpath)
$__internal_0_$__cuda_sm3x_div_rn_noftz_f32_slowpath:
[----:B------:R-:W-:Y:S01]  /*2f70*/  SHF.R.U32.HI R11, RZ, 0x17, R3 ;  /* 0x00000017ff0b7819 */ /* 0x000fe20000011603 */
[----:B------:R-:W-:Y:S01]  /*2f80*/  BSSY.RECONVERGENT B0, `(.L_x_45) ;  /* 0x0000063000007945 */ /* 0x000fe20003800200 */
[----:B------:R-:W-:Y:S02]  /*2f90*/  SHF.R.U32.HI R12, RZ, 0x17, R0 ;  /* 0x00000017ff0c7819 */ /* 0x000fe40000011600 */
[----:B------:R-:W-:Y:S02]  /*2fa0*/  LOP3.LUT R11, R11, 0xff, RZ, 0xc0, !PT ;  /* 0x000000ff0b0b7812 */ /* 0x000fe400078ec0ff */
[----:B------:R-:W-:Y:S02]  /*2fb0*/  LOP3.LUT R16, R12, 0xff, RZ, 0xc0, !PT ;  /* 0x000000ff0c107812 */ /* 0x000fe400078ec0ff */
[----:B------:R-:W-:Y:S02]  /*2fc0*/  IADD3 R15, PT, PT, R11, -0x1, RZ ;  /* 0xffffffff0b0f7810 */ /* 0x000fe40007ffe0ff */
[----:B------:R-:W-:-:S02]  /*2fd0*/  IADD3 R14, PT, PT, R16, -0x1, RZ ;  /* 0xffffffff100e7810 */ /* 0x000fc40007ffe0ff */
[----:B------:R-:W-:Y:S02]  /*2fe0*/  ISETP.GT.U32.AND P0, PT, R15, 0xfd, PT ;  /* 0x000000fd0f00780c */ /* 0x000fe40003f04070 */
[----:B------:R-:W-:Y:S02]  /*2ff0*/  MOV R13, R3 ;  /* 0x00000003000d7202 */ /* 0x000fe40000000f00 */
[----:B------:R-:W-:-:S13]  /*3000*/  ISETP.GT.U32.OR P0, PT, R14, 0xfd, P0 ;  /* 0x000000fd0e00780c */ /* 0x000fda0000704470 */
[----:B------:R-:W-:Y:S01]  /*3010*/  @!P0 MOV R12, RZ ;  /* 0x000000ff000c8202 */ /* 0x000fe20000000f00 */
[----:B------:R-:W-:Y:S06]  /*3020*/  @!P0 BRA `(.L_x_46) ;  /* 0x00000000005c8947 */ /* 0x000fec0003800000 */
[----:B------:R-:W-:Y:S02]  /*3030*/  FSETP.GTU.FTZ.AND P0, PT, |R0|, +INF , PT ;  /* 0x7f8000000000780b */ /* 0x000fe40003f1c200 */
[----:B------:R-:W-:-:S04]  /*3040*/  FSETP.GTU.FTZ.AND P1, PT, |R3|, +INF , PT ;  /* 0x7f8000000300780b */ /* 0x000fc80003f3c200 */
[----:B------:R-:W-:-:S13]  /*3050*/  PLOP3.LUT P0, PT, P0, P1, PT, 0xf8, 0x8f ;  /* 0x00000000008f781c */ /* 0x000fda0000703f70 */
[----:B------:R-:W-:Y:S05]  /*3060*/  @P0 BRA `(.L_x_47) ;  /* 0x00000004004c0947 */ /* 0x000fea0003800000 */
[----:B------:R-:W-:-:S13]  /*3070*/  LOP3.LUT P0, RZ, R13, 0x7fffffff, R0, 0xc8, !PT ;  /* 0x7fffffff0dff7812 */ /* 0x000fda000780c800 */
[----:B------:R-:W-:Y:S05]  /*3080*/  @!P0 BRA `(.L_x_48) ;  /* 0x00000004003c8947 */ /* 0x000fea0003800000 */
[C---:B------:R-:W-:Y:S02]  /*3090*/  FSETP.NEU.FTZ.AND P3, PT, |R0|.reuse, +INF , PT ;  /* 0x7f8000000000780b */ /* 0x040fe40003f7d200 */
[----:B------:R-:W-:Y:S02]  /*30a0*/  FSETP.NEU.FTZ.AND P1, PT, |R3|, +INF , PT ;  /* 0x7f8000000300780b */ /* 0x000fe40003f3d200 */
[----:B------:R-:W-:-:S11]  /*30b0*/  FSETP.NEU.FTZ.AND P0, PT, |R0|, +INF , PT ;  /* 0x7f8000000000780b */ /* 0x000fd60003f1d200 */
[----:B------:R-:W-:Y:S05]  /*30c0*/  @!P1 BRA !P3, `(.L_x_48) ;  /* 0x00000004002c9947 */ /* 0x000fea0005800000 */
[----:B------:R-:W-:-:S04]  /*30d0*/  LOP3.LUT P3, RZ, R0, 0x7fffffff, RZ, 0xc0, !PT ;  /* 0x7fffffff00ff7812 */ /* 0x000fc8000786c0ff */
[----:B------:R-:W-:-:S13]  /*30e0*/  PLOP3.LUT P1, PT, P1, P3, PT, 0x2f, 0xf2 ;  /* 0x0000000000f2781c */ /* 0x000fda0000f26577 */
[----:B------:R-:W-:Y:S05]  /*30f0*/  @P1 BRA `(.L_x_49) ;  /* 0x0000000400181947 */ /* 0x000fea0003800000 */
[----:B------:R-:W-:-:S04]  /*3100*/  LOP3.LUT P1, RZ, R13, 0x7fffffff, RZ, 0xc0, !PT ;  /* 0x7fffffff0dff7812 */ /* 0x000fc8000782c0ff */
[----:B------:R-:W-:-:S13]  /*3110*/  PLOP3.LUT P0, PT, P0, P1, PT, 0x2f, 0xf2 ;  /* 0x0000000000f2781c */ /* 0x000fda0000702577 */
[----:B------:R-:W-:Y:S05]  /*3120*/  @P0 BRA `(.L_x_50) ;  /* 0x0000000400000947 */ /* 0x000fea0003800000 */
[----:B------:R-:W-:Y:S02]  /*3130*/  ISETP.GE.AND P0, PT, R14, RZ, PT ;  /* 0x000000ff0e00720c */ /* 0x000fe40003f06270 */
[----:B------:R-:W-:-:S11]  /*3140*/  ISETP.GE.AND P1, PT, R15, RZ, PT ;  /* 0x000000ff0f00720c */ /* 0x000fd60003f26270 */
[----:B------:R-:W-:Y:S01]  /*3150*/  @P0 MOV R12, RZ ;  /* 0x000000ff000c0202 */ /* 0x000fe20000000f00 */
[----:B------:R-:W-:Y:S01]  /*3160*/  @!P0 FFMA R0, R0, 1.84467440737095516160e+19, RZ ;  /* 0x5f80000000008823 */ /* 0x000fe200000000ff */
[----:B------:R-:W-:Y:S01]  /*3170*/  @!P0 MOV R12, 0xffffffc0 ;  /* 0xffffffc0000c8802 */ /* 0x000fe20000000f00 */
[----:B------:R-:W-:-:S03]  /*3180*/  @!P1 FFMA R13, R3, 1.84467440737095516160e+19, RZ ;  /* 0x5f800000030d9823 */ /* 0x000fc600000000ff */
[----:B------:R-:W-:-:S07]  /*3190*/  @!P1 IADD3 R12, PT, PT, R12, 0x40, RZ ;  /* 0x000000400c0c9810 */ /* 0x000fce0007ffe0ff */
.L_x_46:
[----:B------:R-:W-:Y:S01]  /*31a0*/  LEA R14, R11, 0xc0800000, 0x17 ;  /* 0xc08000000b0e7811 */ /* 0x000fe200078eb8ff */
[----:B------:R-:W-:Y:S03]  /*31b0*/  BSSY.RECONVERGENT B1, `(.L_x_51) ;  /* 0x0000036000017945 */ /* 0x000fe60003800200 */
[----:B------:R-:W-:Y:S02]  /*31c0*/  IADD3 R18, PT, PT, -R14, R13, RZ ;  /* 0x0000000d0e127210 */ /* 0x000fe40007ffe1ff */
[----:B------:R-:W-:Y:S02]  /*31d0*/  IADD3 R14, PT, PT, R16, -0x7f, RZ ;  /* 0xffffff81100e7810 */ /* 0x000fe40007ffe0ff */
[----:B------:R-:W0:Y:S01]  /*31e0*/  MUFU.RCP R13, R18 ;  /* 0x00000012000d7308 */ /* 0x000e220000001000 */
[----:B------:R-:W-:Y:S02]  /*31f0*/  FADD.FTZ R15, -R18, -RZ ;  /* 0x800000ff120f7221 */ /* 0x000fe40000010100 */
[----:B------:R-:W-:-:S02]  /*3200*/  IMAD R0, R14, -0x800000, R0 ;  /* 0xff8000000e007824 */ /* 0x000fc400078e0200 */
[----:B0-----:R-:W-:-:S04]  /*3210*/  FFMA R16, R13, R15, 1 ;  /* 0x3f8000000d107423 */ /* 0x001fc8000000000f */
[----:B------:R-:W-:-:S04]  /*3220*/  FFMA R13, R13, R16, R13 ;  /* 0x000000100d0d7223 */ /* 0x000fc8000000000d */
[----:B------:R-:W-:-:S04]  /*3230*/  FFMA R16, R0, R13, RZ ;  /* 0x0000000d00107223 */ /* 0x000fc800000000ff */
[----:B------:R-:W-:-:S04]  /*3240*/  FFMA R19, R15, R16, R0 ;  /* 0x000000100f137223 */ /* 0x000fc80000000000 */
[----:B------:R-:W-:Y:S01]  /*3250*/  FFMA R16, R13, R19, R16 ;  /* 0x000000130d107223 */ /* 0x000fe20000000010 */
[----:B------:R-:W-:-:S03]  /*3260*/  IADD3 R19, PT, PT, R14, 0x7f, -R11 ;  /* 0x0000007f0e137810 */ /* 0x000fc60007ffe80b */
[----:B------:R-:W-:Y:S01]  /*3270*/  FFMA R15, R15, R16, R0 ;  /* 0x000000100f0f7223 */ /* 0x000fe20000000000 */
[----:B------:R-:W-:-:S03]  /*3280*/  IADD3 R19, PT, PT, R19, R12, RZ ;  /* 0x0000000c13137210 */ /* 0x000fc60007ffe0ff */
[----:B------:R-:W-:-:S05]  /*3290*/  FFMA R0, R13, R15, R16 ;  /* 0x0000000f0d007223 */ /* 0x000fca0000000010 */
[----:B------:R-:W-:-:S04]  /*32a0*/  SHF.R.U32.HI R11, RZ, 0x17, R0 ;  /* 0x00000017ff0b7819 */ /* 0x000fc80000011600 */
[----:B------:R-:W-:-:S04]  /*32b0*/  LOP3.LUT R11, R11, 0xff, RZ, 0xc0, !PT ;  /* 0x000000ff0b0b7812 */ /* 0x000fc800078ec0ff */
[----:B------:R-:W-:-:S04]  /*32c0*/  IADD3 R14, PT, PT, R11, R19, RZ ;  /* 0x000000130b0e7210 */ /* 0x000fc80007ffe0ff */
[----:B------:R-:W-:-:S04]  /*32d0*/  IADD3 R11, PT, PT, R14, -0x1, RZ ;  /* 0xffffffff0e0b7810 */ /* 0x000fc80007ffe0ff */
[----:B------:R-:W-:-:S13]  /*32e0*/  ISETP.GE.U32.AND P0, PT, R11, 0xfe, PT ;  /* 0x000000fe0b00780c */ /* 0x000fda0003f06070 */
[----:B------:R-:W-:Y:S05]  /*32f0*/  @!P0 BRA `(.L_x_52) ;  /* 0x0000000000808947 */ /* 0x000fea0003800000 */
[----:B------:R-:W-:-:S13]  /*3300*/  ISETP.GT.AND P0, PT, R14, 0xfe, PT ;  /* 0x000000fe0e00780c */ /* 0x000fda0003f04270 */
[----:B------:R-:W-:Y:S05]  /*3310*/  @P0 BRA `(.L_x_53) ;  /* 0x00000000006c0947 */ /* 0x000fea0003800000 */
[----:B------:R-:W-:-:S13]  /*3320*/  ISETP.GE.AND P0, PT, R14, 0x1, PT ;  /* 0x000000010e00780c */ /* 0x000fda0003f06270 */
[----:B------:R-:W-:Y:S05]  /*3330*/  @P0 BRA `(.L_x_54) ;  /* 0x0000000000740947 */ /* 0x000fea0003800000 */
[----:B------:R-:W-:Y:S02]  /*3340*/  ISETP.GE.AND P0, PT, R14, -0x18, PT ;  /* 0xffffffe80e00780c */ /* 0x000fe40003f06270 */
[----:B------:R-:W-:-:S11]  /*3350*/  LOP3.LUT R0, R0, 0x80000000, RZ, 0xc0, !PT ;  /* 0x8000000000007812 */ /* 0x000fd600078ec0ff */
[----:B------:R-:W-:Y:S05]  /*3360*/  @!P0 BRA `(.L_x_54) ;  /* 0x0000000000688947 */ /* 0x000fea0003800000 */
[-CC-:B------:R-:W-:Y:S01]  /*3370*/  FFMA.RZ R11, R13, R15.reuse, R16.reuse ;  /* 0x0000000f0d0b7223 */ /* 0x180fe2000000c010 */
[C---:B------:R-:W-:Y:S02]  /*3380*/  ISETP.NE.AND P3, PT, R14.reuse, RZ, PT ;  /* 0x000000ff0e00720c */ /* 0x040fe40003f65270 */
[C---:B------:R-:W-:Y:S02]  /*3390*/  ISETP.NE.AND P1, PT, R14.reuse, RZ, PT ;  /* 0x000000ff0e00720c */ /* 0x040fe40003f25270 */
[----:B------:R-:W-:Y:S01]  /*33a0*/  LOP3.LUT R12, R11, 0x7fffff, RZ, 0xc0, !PT ;  /* 0x007fffff0b0c7812 */ /* 0x000fe200078ec0ff */
[CCC-:B------:R-:W-:Y:S01]  /*33b0*/  FFMA.RP R11, R13.reuse, R15.reuse, R16.reuse ;  /* 0x0000000f0d0b7223 */ /* 0x1c0fe20000008010 */
[----:B------:R-:W-:Y:S01]  /*33c0*/  FFMA.RM R16, R13, R15, R16 ;  /* 0x0000000f0d107223 */ /* 0x000fe20000004010 */
[----:B------:R-:W-:Y:S02]  /*33d0*/  IADD3 R13, PT, PT, R14, 0x20, RZ ;  /* 0x000000200e0d7810 */ /* 0x000fe40007ffe0ff */
[----:B------:R-:W-:-:S02]  /*33e0*/  LOP3.LUT R12, R12, 0x800000, RZ, 0xfc, !PT ;  /* 0x008000000c0c7812 */ /* 0x000fc400078efcff */
[----:B------:R-:W-:Y:S02]  /*33f0*/  IADD3 R14, PT, PT, -R14, RZ, RZ ;  /* 0x000000ff0e0e7210 */ /* 0x000fe40007ffe1ff */
[----:B------:R-:W-:Y:S02]  /*3400*/  SHF.L.U32 R13, R12, R13, RZ ;  /* 0x0000000d0c0d7219 */ /* 0x000fe400000006ff */
[----:B------:R-:W-:Y:S02]  /*3410*/  FSETP.NEU.FTZ.AND P0, PT, R11, R16, PT ;  /* 0x000000100b00720b */ /* 0x000fe40003f1d000 */
[----:B------:R-:W-:Y:S02]  /*3420*/  SEL R11, R14, RZ, P3 ;  /* 0x000000ff0e0b7207 */ /* 0x000fe40001800000 */
[----:B------:R-:W-:Y:S02]  /*3430*/  ISETP.NE.AND P1, PT, R13, RZ, P1 ;  /* 0x000000ff0d00720c */ /* 0x000fe40000f25270 */
[----:B------:R-:W-:-:S02]  /*3440*/  SHF.R.U32.HI R11, RZ, R11, R12 ;  /* 0x0000000bff0b7219 */ /* 0x000fc4000001160c */
[----:B------:R-:W-:Y:S02]  /*3450*/  PLOP3.LUT P0, PT, P0, P1, PT, 0xf8, 0x8f ;  /* 0x00000000008f781c */ /* 0x000fe40000703f70 */
[----:B------:R-:W-:Y:S02]  /*3460*/  SHF.R.U32.HI R13, RZ, 0x1, R11 ;  /* 0x00000001ff0d7819 */ /* 0x000fe4000001160b */
[----:B------:R-:W-:-:S04]  /*3470*/  SEL R12, RZ, 0x1, !P0 ;  /* 0x00000001ff0c7807 */ /* 0x000fc80004000000 */
[----:B------:R-:W-:-:S04]  /*3480*/  LOP3.LUT R12, R12, 0x1, R13, 0xf8, !PT ;  /* 0x000000010c0c7812 */ /* 0x000fc800078ef80d */
[----:B------:R-:W-:-:S04]  /*3490*/  LOP3.LUT R12, R12, R11, RZ, 0xc0, !PT ;  /* 0x0000000b0c0c7212 */ /* 0x000fc800078ec0ff */
[----:B------:R-:W-:-:S04]  /*34a0*/  IADD3 R13, PT, PT, R13, R12, RZ ;  /* 0x0000000c0d0d7210 */ /* 0x000fc80007ffe0ff */
[----:B------:R-:W-:Y:S01]  /*34b0*/  LOP3.LUT R0, R13, R0, RZ, 0xfc, !PT ;  /* 0x000000000d007212 */ /* 0x000fe200078efcff */
[----:B------:R-:W-:Y:S06]  /*34c0*/  BRA `(.L_x_54) ;  /* 0x0000000000107947 */ /* 0x000fec0003800000 */
.L_x_53:
[----:B------:R-:W-:-:S04]  /*34d0*/  LOP3.LUT R0, R0, 0x80000000, RZ, 0xc0, !PT ;  /* 0x8000000000007812 */ /* 0x000fc800078ec0ff */
[----:B------:R-:W-:Y:S01]  /*34e0*/  LOP3.LUT R0, R0, 0x7f800000, RZ, 0xfc, !PT ;  /* 0x7f80000000007812 */ /* 0x000fe200078efcff */
[----:B------:R-:W-:Y:S06]  /*34f0*/  BRA `(.L_x_54) ;  /* 0x0000000000047947 */ /* 0x000fec0003800000 */
.L_x_52:
[----:B------:R-:W-:-:S07]  /*3500*/  LEA R0, R19, R0, 0x17 ;  /* 0x0000000013007211 */ /* 0x000fce00078eb8ff */
.L_x_54:
[----:B------:R-:W-:Y:S05]  /*3510*/  BSYNC.RECONVERGENT B1 ;  /* 0x0000000000017941 */ /* 0x000fea0003800200 */
.L_x_51:
[----:B------:R-:W-:Y:S05]  /*3520*/  BRA `(.L_x_55) ;  /* 0x0000000000207947 */ /* 0x000fea0003800000 */
.L_x_50:
[----:B------:R-:W-:-:S04]  /*3530*/  LOP3.LUT R0, R13, 0x80000000, R0, 0x48, !PT ;  /* 0x800000000d007812 */ /* 0x000fc800078e4800 */
[----:B------:R-:W-:Y:S01]  /*3540*/  LOP3.LUT R0, R0, 0x7f800000, RZ, 0xfc, !PT ;  /* 0x7f80000000007812 */ /* 0x000fe200078efcff */
[----:B------:R-:W-:Y:S06]  /*3550*/  BRA `(.L_x_55) ;  /* 0x0000000000147947 */ /* 0x000fec0003800000 */
.L_x_49:
[----:B------:R-:W-:Y:S01]  /*3560*/  LOP3.LUT R0, R13, 0x80000000, R0, 0x48, !PT ;  /* 0x800000000d007812 */ /* 0x000fe200078e4800 */
[----:B------:R-:W-:Y:S06]  /*3570*/  BRA `(.L_x_55) ;  /* 0x00000000000c7947 */ /* 0x000fec0003800000 */
.L_x_48:
[----:B------:R-:W0:Y:S01]  /*3580*/  MUFU.RSQ R0, -QNAN ;  /* 0xffc0000000007908 */ /* 0x000e220000001400 */
[----:B------:R-:W-:Y:S05]  /*3590*/  BRA `(.L_x_55) ;  /* 0x0000000000047947 */ /* 0x000fea0003800000 */
.L_x_47:
[----:B------:R-:W-:-:S07]  /*35a0*/  FADD.FTZ R0, R0, R3 ;  /* 0x0000000300007221 */ /* 0x000fce0000010000 */
.L_x_55:
[----:B------:R-:W-:Y:S05]  /*35b0*/  BSYNC.RECONVERGENT B0 ;  /* 0x0000000000007941 */ /* 0x000fea0003800200 */
.L_x_45:
[----:B------:R-:W-:Y:S01]  /*35c0*/  HFMA2 R11, -RZ, RZ, 0, 0 ;  /* 0x00000000ff0b7431 */ /* 0x000fe200000001ff */
[----:B0-----:R-:W-:-:S03]  /*35d0*/  MOV R13, R0 ;  /* 0x00000000000d7202 */ /* 0x001fc60000000f00 */
[----:B------:R-:W-:Y:S05]  /*35e0*/  RET.REL.NODEC R10 `(_Z13softmax_naivePfii) ;  /* 0xffffffc80a847950 */ /* 0x000fea0003c3ffff */
.L_x_56:
[----:B------:R-:W-:-:S00]  /*35f0*/  BRA `(.L_x_56) ;  /* 0xfffffffc00fc7947 */ /* 0x000fc0000383ffff */
[----:B------:R-:W-:-:S00]  /*3600*/  NOP ;  /* 0x0000000000007918 */ /* 0x000fc00000000000 */
[----:B------:R-:W-:-:S00]  /*3610*/  NOP ;  /* 0x0000000000007918 */ /* 0x000fc00000000000 */
[----:B------:R-:W-:-:S00]  /*3620*/  NOP ;  /* 0x0000000000007918 */ /* 0x000fc00000000000 */
[----:B------:R-:W-:-:S00]  /*3630*/  NOP ;  /* 0x0000000000007918 */ /* 0x000fc00000000000 */
[----:B------:R-:W-:-:S00]  /*3640*/  NOP ;  /* 0x0000000000007918 */ /* 0x000fc00000000000 */
[----:B------:R-:W-:-:S00]  /*3650*/  NOP ;  /* 0x0000000000007918 */ /* 0x000fc00000000000 */
[----:B------:R-:W-:-:S00]  /*3660*/  NOP ;  /* 0x0000000000007918 */ /* 0x000fc00000000000 */
[----:B------:R-:W-:-:S00]  /*3670*/  NOP ;  /* 0x0000000000007918 */ /* 0x000fc00000000000 */
.L_x_57:


//--------------------- .nv.shared.reserved.0     --------------------------
	.section	.nv.shared.reserved.0,"aw",@nobits
	.weak		__nv_reservedSMEM_offset_0_alias
	.size		__nv_reservedSMEM_offset_0_alias, 0, 64
	.other		__nv_reservedSMEM_offset_0_alias,@"STO_CUDA_RESERVED_SHARED STV_DEFAULT"
__nv_reservedSMEM_offset_0_alias:
	.zero		0
	.zero		64


//--------------------- .nv.constant0._Z13softmax_naivePfii --------------------------
	.section	.nv.constant0._Z13softmax_naivePfii,"a",@progbits
	.sectionflags	@""
	.align	4
.nv.constant0._Z13softmax_naivePfii:
	.zero		912


//--------------------- SYMBOLS --------------------------

	.type		.nv.reservedSmem.offset0,@object
	.size		.nv.reservedSmem.offset0,0x4
